	.target	sm_100a

	.elftype	@"ET_EXEC"


//--------------------- .note.nv.tkinfo           --------------------------
	.section	.note.nv.tkinfo,"",@"SHT_NOTE"
	.sectionflags	@"SHF_NOTE_NV_TKINFO"
	.tkinfo
        /*0018*/ 	.word	0x00000002
        /*0030*/ 	.string	""
        /*0030*/ 	.string	"ptxas"
        /*0030*/ 	.string	"Cuda compilation tools, release 13.0, V13.0.88"
        /*0030*/ 	.string	"Build cuda_13.0.r13.0/compiler.36424714_0"
        /*0030*/ 	.string	"-arch sm_100a -m 64 "



//--------------------- .note.nv.cuinfo           --------------------------
	.section	.note.nv.cuinfo,"",@"SHT_NOTE"
	.sectionflags	@"SHF_NOTE_NV_CUINFO"
        /*0018*/ 	.short	0x0002
        /*001a*/ 	.short	0x0064
        /*001c*/ 	.short	0x0082
	.zero		2


//--------------------- .nv.info                  --------------------------
	.section	.nv.info,"",@"SHT_CUDA_INFO"
	.align	4


	//----- nvinfo : EIATTR_REGCOUNT
	.align		4
        /*0000*/ 	.byte	0x04, 0x2f
        /*0002*/ 	.short	(.L_19 - .L_18)
	.align		4
.L_18:
        /*0004*/ 	.word	index@(_ZN7cutlass13device_kernelINS_4gemm6kernel13GemmUniversalIN4cute5tupleIJiiiiEEENS1_10collective13CollectiveMmaINS1_41MainloopSm100TmaUmmaWarpSpecializedSparseILi10ELi2ELi2ENS5_IJNS4_1CILi1EEESB_SB_EEEEENS5_IJNSA_ILi128EEENSA_ILi64EEESF_EEENS_10bfloat16_tENS5_IJNS4_6LayoutINS5_IJiNS5_IJNSA_ILi2EEEiEEEiEEENS5_IJlNS5_IJSB_SJ_EEElEEEEENSI_INS5_IJNS5_IJNS5_IJNSA_ILi8EEESJ_SP_EEEiEEENS5_IJNS5_IJNSA_ILi16EEESJ_NSA_ILi4EEEEEEiEEEiEEENS5_IJNS5_IJNS5_IJSE_SS_NSA_ILi2048EEEEEENSA_ILi16384EEEEEENS5_IJNS5_IJSB_NSA_ILi1024EEENSA_ILi32EEEEEElEEElEEEEEEEESH_NS5_IJlSB_lEEENS4_8TiledMMAINS4_8MMA_AtomIJNS4_27SM100_MMA_F16BF16_SS_SPARSEISH_SH_fLi128ELi64ELNS4_4UMMA5MajorE0ELS1D_0ELNS1C_7ScaleInE0ELS1E_0EEEEEENSI_ISC_NS5_IJNSA_ILi0EEES1H_S1H_EEEEENS5_IJNS4_10UnderscoreES1K_S1K_EEEEENS4_13SM90_TMA_LOADENS4_14ComposedLayoutINS4_7SwizzleILi2ELi4ELi3EEENS4_25smem_sparse_ptr_flag_bitsILi2ELi16EEENSI_INS5_IJNS5_IJSB_SP_EEENS5_IJSJ_S12_EEEEEENS5_IJNS5_IJS1H_SF_EEESM_EEEEEEEvNS4_8identityES1N_NS1O_INS1P_ILi3ELi4ELi3EEENS4_18smem_ptr_flag_bitsILi16EEENSI_INS5_IJSP_SF_EEENS5_IJSF_SB_EEEEEEEvS20_EENS_8epilogue10collective18CollectiveEpilogueINS29_23Sm100TmaWarpSpecializedILi4ELi2ELi16ELb1ELb0EEEJSG_NS5_IJNSI_ISE_SB_EENSI_ISS_SB_EEEEEfNS5_IJSB_llEEEfS2H_NS29_6fusion15FusionCallbacksIS2D_NS2I_17LinearCombinationIffffLNS_15FloatRoundStyleE2EEESG_S2G_JEEENS4_5SM1004TMEM4LOAD26SM100_TMEM_LOAD_32dp32b16xES1N_NS1O_INS1P_ILi2ELi5ELi2EEENS22_ILi32EEENSI_INS5_IJS12_ST_EEENS5_IJSB_S12_EEEEEEENS4_39AutoVectorizingCopyWithAssumedAlignmentILi128EEENS4_14SM90_TMA_STOREES2X_S2Z_S2Z_EEEvvEEEEvNT_6ParamsE)
        /*0008*/ 	.word	0x00000055


	//----- nvinfo : EIATTR_FRAME_SIZE
	.align		4
.L_19:
        /*000c*/ 	.byte	0x04, 0x11
        /*000e*/ 	.short	(.L_21 - .L_20)
	.align		4
.L_20:
        /*0010*/ 	.word	index@($__internal_2_$__cuda_sm10x_tcgen05_guardrail_trap_unallocated_columns_being_dealloced)
        /*0014*/ 	.word	0x00000000


	//----- nvinfo : EIATTR_FRAME_SIZE
	.align		4
.L_21:
        /*0018*/ 	.byte	0x04, 0x11
        /*001a*/ 	.short	(.L_23 - .L_22)
	.align		4
.L_22:
        /*001c*/ 	.word	index@($__internal_1_$__cuda_sm10x_tcgen05_guardrail_trap_phase_invalid_during_alloc)
        /*0020*/ 	.word	0x00000000


	//----- nvinfo : EIATTR_FRAME_SIZE
	.align		4
.L_23:
        /*0024*/ 	.byte	0x04, 0x11
        /*0026*/ 	.short	(.L_25 - .L_24)
	.align		4
.L_24:
        /*0028*/ 	.word	index@($__internal_0_$__cuda_sm10x_tcgen05_guardrail_trap_col_being_dealloced_not_returned_by_alloc)
        /*002c*/ 	.word	0x00000000


	//----- nvinfo : EIATTR_FRAME_SIZE
	.align		4
.L_25:
        /*0030*/ 	.byte	0x04, 0x11
        /*0032*/ 	.short	(.L_27 - .L_26)
	.align		4
.L_26:
        /*0034*/ 	.word	index@(_ZN7cutlass13device_kernelINS_4gemm6kernel13GemmUniversalIN4cute5tupleIJiiiiEEENS1_10collective13CollectiveMmaINS1_41MainloopSm100TmaUmmaWarpSpecializedSparseILi10ELi2ELi2ENS5_IJNS4_1CILi1EEESB_SB_EEEEENS5_IJNSA_ILi128EEENSA_ILi64EEESF_EEENS_10bfloat16_tENS5_IJNS4_6LayoutINS5_IJiNS5_IJNSA_ILi2EEEiEEEiEEENS5_IJlNS5_IJSB_SJ_EEElEEEEENSI_INS5_IJNS5_IJNS5_IJNSA_ILi8EEESJ_SP_EEEiEEENS5_IJNS5_IJNSA_ILi16EEESJ_NSA_ILi4EEEEEEiEEEiEEENS5_IJNS5_IJNS5_IJSE_SS_NSA_ILi2048EEEEEENSA_ILi16384EEEEEENS5_IJNS5_IJSB_NSA_ILi1024EEENSA_ILi32EEEEEElEEElEEEEEEEESH_NS5_IJlSB_lEEENS4_8TiledMMAINS4_8MMA_AtomIJNS4_27SM100_MMA_F16BF16_SS_SPARSEISH_SH_fLi128ELi64ELNS4_4UMMA5MajorE0ELS1D_0ELNS1C_7ScaleInE0ELS1E_0EEEEEENSI_ISC_NS5_IJNSA_ILi0EEES1H_S1H_EEEEENS5_IJNS4_10UnderscoreES1K_S1K_EEEEENS4_13SM90_TMA_LOADENS4_14ComposedLayoutINS4_7SwizzleILi2ELi4ELi3EEENS4_25smem_sparse_ptr_flag_bitsILi2ELi16EEENSI_INS5_IJNS5_IJSB_SP_EEENS5_IJSJ_S12_EEEEEENS5_IJNS5_IJS1H_SF_EEESM_EEEEEEEvNS4_8identityES1N_NS1O_INS1P_ILi3ELi4ELi3EEENS4_18smem_ptr_flag_bitsILi16EEENSI_INS5_IJSP_SF_EEENS5_IJSF_SB_EEEEEEEvS20_EENS_8epilogue10collective18CollectiveEpilogueINS29_23Sm100TmaWarpSpecializedILi4ELi2ELi16ELb1ELb0EEEJSG_NS5_IJNSI_ISE_SB_EENSI_ISS_SB_EEEEEfNS5_IJSB_llEEEfS2H_NS29_6fusion15FusionCallbacksIS2D_NS2I_17LinearCombinationIffffLNS_15FloatRoundStyleE2EEESG_S2G_JEEENS4_5SM1004TMEM4LOAD26SM100_TMEM_LOAD_32dp32b16xES1N_NS1O_INS1P_ILi2ELi5ELi2EEENS22_ILi32EEENSI_INS5_IJS12_ST_EEENS5_IJSB_S12_EEEEEEENS4_39AutoVectorizingCopyWithAssumedAlignmentILi128EEENS4_14SM90_TMA_STOREES2X_S2Z_S2Z_EEEvvEEEEvNT_6ParamsE)
        /*0038*/ 	.word	0x00000000


	//----- nvinfo : EIATTR_MIN_STACK_SIZE
	.align		4
.L_27:
        /*003c*/ 	.byte	0x04, 0x12
        /*003e*/ 	.short	(.L_29 - .L_28)
	.align		4
.L_28:
        /*0040*/ 	.word	index@(_ZN7cutlass13device_kernelINS_4gemm6kernel13GemmUniversalIN4cute5tupleIJiiiiEEENS1_10collective13CollectiveMmaINS1_41MainloopSm100TmaUmmaWarpSpecializedSparseILi10ELi2ELi2ENS5_IJNS4_1CILi1EEESB_SB_EEEEENS5_IJNSA_ILi128EEENSA_ILi64EEESF_EEENS_10bfloat16_tENS5_IJNS4_6LayoutINS5_IJiNS5_IJNSA_ILi2EEEiEEEiEEENS5_IJlNS5_IJSB_SJ_EEElEEEEENSI_INS5_IJNS5_IJNS5_IJNSA_ILi8EEESJ_SP_EEEiEEENS5_IJNS5_IJNSA_ILi16EEESJ_NSA_ILi4EEEEEEiEEEiEEENS5_IJNS5_IJNS5_IJSE_SS_NSA_ILi2048EEEEEENSA_ILi16384EEEEEENS5_IJNS5_IJSB_NSA_ILi1024EEENSA_ILi32EEEEEElEEElEEEEEEEESH_NS5_IJlSB_lEEENS4_8TiledMMAINS4_8MMA_AtomIJNS4_27SM100_MMA_F16BF16_SS_SPARSEISH_SH_fLi128ELi64ELNS4_4UMMA5MajorE0ELS1D_0ELNS1C_7ScaleInE0ELS1E_0EEEEEENSI_ISC_NS5_IJNSA_ILi0EEES1H_S1H_EEEEENS5_IJNS4_10UnderscoreES1K_S1K_EEEEENS4_13SM90_TMA_LOADENS4_14ComposedLayoutINS4_7SwizzleILi2ELi4ELi3EEENS4_25smem_sparse_ptr_flag_bitsILi2ELi16EEENSI_INS5_IJNS5_IJSB_SP_EEENS5_IJSJ_S12_EEEEEENS5_IJNS5_IJS1H_SF_EEESM_EEEEEEEvNS4_8identityES1N_NS1O_INS1P_ILi3ELi4ELi3EEENS4_18smem_ptr_flag_bitsILi16EEENSI_INS5_IJSP_SF_EEENS5_IJSF_SB_EEEEEEEvS20_EENS_8epilogue10collective18CollectiveEpilogueINS29_23Sm100TmaWarpSpecializedILi4ELi2ELi16ELb1ELb0EEEJSG_NS5_IJNSI_ISE_SB_EENSI_ISS_SB_EEEEEfNS5_IJSB_llEEEfS2H_NS29_6fusion15FusionCallbacksIS2D_NS2I_17LinearCombinationIffffLNS_15FloatRoundStyleE2EEESG_S2G_JEEENS4_5SM1004TMEM4LOAD26SM100_TMEM_LOAD_32dp32b16xES1N_NS1O_INS1P_ILi2ELi5ELi2EEENS22_ILi32EEENSI_INS5_IJS12_ST_EEENS5_IJSB_S12_EEEEEEENS4_39AutoVectorizingCopyWithAssumedAlignmentILi128EEENS4_14SM90_TMA_STOREES2X_S2Z_S2Z_EEEvvEEEEvNT_6ParamsE)
        /*0044*/ 	.word	0x00000000
.L_29:


//--------------------- .nv.compat                --------------------------
	.section	.nv.compat,"",@"SHT_CUDA_COMPAT_INFO"
	.align	4
        /*0000*/ 	.byte	0x02, 0x09, 0x01, 0x00, 0x02, 0x02, 0x02, 0x00, 0x02, 0x05, 0x05, 0x00, 0x03, 0x07, 0x01, 0x01
        /*0010*/ 	.byte	0x02, 0x03, 0x01, 0x00, 0x02, 0x06, 0x01, 0x00, 0x04, 0x0b, 0x08, 0x00, 0x09, 0x00, 0x00, 0x00
        /*0020*/ 	.byte	0x00, 0x00, 0x00, 0x00


//--------------------- .nv.info._ZN7cutlass13device_kernelINS_4gemm6kernel13GemmUniversalIN4cute5tupleIJiiiiEEENS1_10collective13CollectiveMmaINS1_41MainloopSm100TmaUmmaWarpSpecializedSparseILi10ELi2ELi2ENS5_IJNS4_1CILi1EEESB_SB_EEEEENS5_IJNSA_ILi128EEENSA_ILi64EEESF_EEENS_10bfloat16_tENS5_IJNS4_6LayoutINS5_IJiNS5_IJNSA_ILi2EEEiEEEiEEENS5_IJlNS5_IJSB_SJ_EEElEEEEENSI_INS5_IJNS5_IJNS5_IJNSA_ILi8EEESJ_SP_EEEiEEENS5_IJNS5_IJNSA_ILi16EEESJ_NSA_ILi4EEEEEEiEEEiEEENS5_IJNS5_IJNS5_IJSE_SS_NSA_ILi2048EEEEEENSA_ILi16384EEEEEENS5_IJNS5_IJSB_NSA_ILi1024EEENSA_ILi32EEEEEElEEElEEEEEEEESH_NS5_IJlSB_lEEENS4_8TiledMMAINS4_8MMA_AtomIJNS4_27SM100_MMA_F16BF16_SS_SPARSEISH_SH_fLi128ELi64ELNS4_4UMMA5MajorE0ELS1D_0ELNS1C_7ScaleInE0ELS1E_0EEEEEENSI_ISC_NS5_IJNSA_ILi0EEES1H_S1H_EEEEENS5_IJNS4_10UnderscoreES1K_S1K_EEEEENS4_13SM90_TMA_LOADENS4_14ComposedLayoutINS4_7SwizzleILi2ELi4ELi3EEENS4_25smem_sparse_ptr_flag_bitsILi2ELi16EEENSI_INS5_IJNS5_IJSB_SP_EEENS5_IJSJ_S12_EEEEEENS5_IJNS5_IJS1H_SF_EEESM_EEEEEEEvNS4_8identityES1N_NS1O_INS1P_ILi3ELi4ELi3EEENS4_18smem_ptr_flag_bitsILi16EEENSI_INS5_IJSP_SF_EEENS5_IJSF_SB_EEEEEEEvS20_EENS_8epilogue10collective18CollectiveEpilogueINS29_23Sm100TmaWarpSpecializedILi4ELi2ELi16ELb1ELb0EEEJSG_NS5_IJNSI_ISE_SB_EENSI_ISS_SB_EEEEEfNS5_IJSB_llEEEfS2H_NS29_6fusion15FusionCallbacksIS2D_NS2I_17LinearCombinationIffffLNS_15FloatRoundStyleE2EEESG_S2G_JEEENS4_5SM1004TMEM4LOAD26SM100_TMEM_LOAD_32dp32b16xES1N_NS1O_INS1P_ILi2ELi5ELi2EEENS22_ILi32EEENSI_INS5_IJS12_ST_EEENS5_IJSB_S12_EEEEEEENS4_39AutoVectorizingCopyWithAssumedAlignmentILi128EEENS4_14SM90_TMA_STOREES2X_S2Z_S2Z_EEEvvEEEEvNT_6ParamsE --------------------------
	.section	.nv.info._ZN7cutlass13device_kernelINS_4gemm6kernel13GemmUniversalIN4cute5tupleIJiiiiEEENS1_10collective13CollectiveMmaINS1_41MainloopSm100TmaUmmaWarpSpecializedSparseILi10ELi2ELi2ENS5_IJNS4_1CILi1EEESB_SB_EEEEENS5_IJNSA_ILi128EEENSA_ILi64EEESF_EEENS_10bfloat16_tENS5_IJNS4_6LayoutINS5_IJiNS5_IJNSA_ILi2EEEiEEEiEEENS5_IJlNS5_IJSB_SJ_EEElEEEEENSI_INS5_IJNS5_IJNS5_IJNSA_ILi8EEESJ_SP_EEEiEEENS5_IJNS5_IJNSA_ILi16EEESJ_NSA_ILi4EEEEEEiEEEiEEENS5_IJNS5_IJNS5_IJSE_SS_NSA_ILi2048EEEEEENSA_ILi16384EEEEEENS5_IJNS5_IJSB_NSA_ILi1024EEENSA_ILi32EEEEEElEEElEEEEEEEESH_NS5_IJlSB_lEEENS4_8TiledMMAINS4_8MMA_AtomIJNS4_27SM100_MMA_F16BF16_SS_SPARSEISH_SH_fLi128ELi64ELNS4_4UMMA5MajorE0ELS1D_0ELNS1C_7ScaleInE0ELS1E_0EEEEEENSI_ISC_NS5_IJNSA_ILi0EEES1H_S1H_EEEEENS5_IJNS4_10UnderscoreES1K_S1K_EEEEENS4_13SM90_TMA_LOADENS4_14ComposedLayoutINS4_7SwizzleILi2ELi4ELi3EEENS4_25smem_sparse_ptr_flag_bitsILi2ELi16EEENSI_INS5_IJNS5_IJSB_SP_EEENS5_IJSJ_S12_EEEEEENS5_IJNS5_IJS1H_SF_EEESM_EEEEEEEvNS4_8identityES1N_NS1O_INS1P_ILi3ELi4ELi3EEENS4_18smem_ptr_flag_bitsILi16EEENSI_INS5_IJSP_SF_EEENS5_IJSF_SB_EEEEEEEvS20_EENS_8epilogue10collective18CollectiveEpilogueINS29_23Sm100TmaWarpSpecializedILi4ELi2ELi16ELb1ELb0EEEJSG_NS5_IJNSI_ISE_SB_EENSI_ISS_SB_EEEEEfNS5_IJSB_llEEEfS2H_NS29_6fusion15FusionCallbacksIS2D_NS2I_17LinearCombinationIffffLNS_15FloatRoundStyleE2EEESG_S2G_JEEENS4_5SM1004TMEM4LOAD26SM100_TMEM_LOAD_32dp32b16xES1N_NS1O_INS1P_ILi2ELi5ELi2EEENS22_ILi32EEENSI_INS5_IJS12_ST_EEENS5_IJSB_S12_EEEEEEENS4_39AutoVectorizingCopyWithAssumedAlignmentILi128EEENS4_14SM90_TMA_STOREES2X_S2Z_S2Z_EEEvvEEEEvNT_6ParamsE,"",@"SHT_CUDA_INFO"
	.sectionflags	@""
	.align	4


	//----- nvinfo : EIATTR_CUDA_API_VERSION
	.align		4
        /*0000*/ 	.byte	0x04, 0x37
        /*0002*/ 	.short	(.L_31 - .L_30)
.L_30:
        /*0004*/ 	.word	0x00000082


	//----- nvinfo : EIATTR_KPARAM_INFO
	.align		4
.L_31:
        /*0008*/ 	.byte	0x04, 0x17
        /*000a*/ 	.short	(.L_33 - .L_32)
.L_32:
        /*000c*/ 	.word	0x00000000
        /*0010*/ 	.short	0x0000
        /*0012*/ 	.short	0x0000
        /*0014*/ 	.byte	0x00, 0xf0, 0x01, 0x28


	//----- nvinfo : EIATTR_AT_ENTRY_FRAGMENTS
	.align		4
.L_33:
        /*0018*/ 	.byte	0x04, 0x4f
        /*001a*/ 	.short	(.L_35 - .L_34)


	//   ....[0]....
.L_34:
        /*001c*/ 	.word	0x00000006


	//----- nvinfo : EIATTR_RESERVED_SMEM_USED
	.align		4
.L_35:
        /*0020*/ 	.byte	0x01, 0x41
	.zero		2


	//----- nvinfo : EIATTR_SPARSE_MMA_MASK
	.align		4
        /*0024*/ 	.byte	0x03, 0x50
        /*0026*/ 	.short	0x0040


	//----- nvinfo : EIATTR_TCGEN05_1CTA_USED
	.align		4
        /*0028*/ 	.byte	0x01, 0x51
	.zero		2


	//----- nvinfo : EIATTR_MAXREG_COUNT
	.align		4
        /*002c*/ 	.byte	0x03, 0x1b
        /*002e*/ 	.short	0x00ff


	//----- nvinfo : EIATTR_NUM_BARRIERS
	.align		4
        /*0030*/ 	.byte	0x02, 0x4c
        /*0032*/ 	.byte	0x07
	.zero		1


	//----- nvinfo : EIATTR_EXTERNS
	.align		4
        /*0034*/ 	.byte	0x04, 0x0f
        /*0036*/ 	.short	(.L_37 - .L_36)


	//   ....[0]....
	.align		4
.L_36:
        /*0038*/ 	.word	index@(__assertfail)


	//----- nvinfo : EIATTR_MERCURY_ISA_VERSION
	.align		4
.L_37:
        /*003c*/ 	.byte	0x03, 0x5f
        /*003e*/ 	.short	0x0101


	//----- nvinfo : EIATTR_INT_WARP_WIDE_INSTR_OFFSETS
	.align		4
        /*0040*/ 	.byte	0x04, 0x31
        /*0042*/ 	.short	(.L_39 - .L_38)


	//   ....[0]....
.L_38:
        /*0044*/ 	.word	0x00001c10


	//   ....[1]....
        /*0048*/ 	.word	0x000039a0


	//   ....[2]....
        /*004c*/ 	.word	0x000039c0


	//   ....[3]....
        /*0050*/ 	.word	0x000039f0


	//   ....[4]....
        /*0054*/ 	.word	0x00004300


	//   ....[5]....
        /*0058*/ 	.word	0x00004320


	//   ....[6]....
        /*005c*/ 	.word	0x000043c0


	//   ....[7]....
        /*0060*/ 	.word	0x00004460


	//   ....[8]....
        /*0064*/ 	.word	0x00004520


	//   ....[9]....
        /*0068*/ 	.word	0x000045a0


	//   ....[10]....
        /*006c*/ 	.word	0x000045c0


	//   ....[11]....
        /*0070*/ 	.word	0x00004690


	//   ....[12]....
        /*0074*/ 	.word	0x00004720


	//   ....[13]....
        /*0078*/ 	.word	0x000047e0


	//   ....[14]....
        /*007c*/ 	.word	0x00004870


	//   ....[15]....
        /*0080*/ 	.word	0x00004890


	//   ....[16]....
        /*0084*/ 	.word	0x000049c0


	//   ....[17]....
        /*0088*/ 	.word	0x00004a20


	//   ....[18]....
        /*008c*/ 	.word	0x00004ad0


	//   ....[19]....
        /*0090*/ 	.word	0x00004c20


	//   ....[20]....
        /*0094*/ 	.word	0x00004c80


	//   ....[21]....
        /*0098*/ 	.word	0x00004ca0


	//   ....[22]....
        /*009c*/ 	.word	0x00004cc0


	//   ....[23]....
        /*00a0*/ 	.word	0x00004eb0


	//----- nvinfo : EIATTR_COOP_GROUP_MASK_REGIDS
	.align		4
.L_39:
        /*00a4*/ 	.byte	0x04, 0x29
        /*00a6*/ 	.short	(.L_41 - .L_40)


	//   ....[0]....
.L_40:
        /*00a8*/ 	.word	0xffffffff


	//   ....[1]....
        /*00ac*/ 	.word	0xffffffff


	//   ....[2]....
        /*00b0*/ 	.word	0xffffffff


	//   ....[3]....
        /*00b4*/ 	.word	0xffffffff


	//   ....[4]....
        /*00b8*/ 	.word	0xffffffff


	//   ....[5]....
        /*00bc*/ 	.word	0xffffffff


	//   ....[6]....
        /*00c0*/ 	.word	0xffffffff


	//   ....[7]....
        /*00c4*/ 	.word	0xffffffff


	//   ....[8]....
        /*00c8*/ 	.word	0xffffffff


	//   ....[9]....
        /*00cc*/ 	.word	0xffffffff


	//   ....[10]....
        /*00d0*/ 	.word	0xffffffff


	//   ....[11]....
        /*00d4*/ 	.word	0xffffffff


	//   ....[12]....
        /*00d8*/ 	.word	0xffffffff


	//----- nvinfo : EIATTR_COOP_GROUP_INSTR_OFFSETS
	.align		4
.L_41:
        /*00dc*/ 	.byte	0x04, 0x28
        /*00de*/ 	.short	(.L_43 - .L_42)


	//   ....[0]....
.L_42:
        /*00e0*/ 	.word	0x00000090


	//   ....[1]....
        /*00e4*/ 	.word	0x00000500


	//   ....[2]....
        /*00e8*/ 	.word	0x00000740


	//   ....[3]....
        /*00ec*/ 	.word	0x000008e0


	//   ....[4]....
        /*00f0*/ 	.word	0x000009e0


	//   ....[5]....
        /*00f4*/ 	.word	0x00000b50


	//   ....[6]....
        /*00f8*/ 	.word	0x00000cb0


	//   ....[7]....
        /*00fc*/ 	.word	0x00001b00


	//   ....[8]....
        /*0100*/ 	.word	0x00002c50


	//   ....[9]....
        /*0104*/ 	.word	0x00002e60


	//   ....[10]....
        /*0108*/ 	.word	0x00002e90


	//   ....[11]....
        /*010c*/ 	.word	0x00003880


	//   ....[12]....
        /*0110*/ 	.word	0x00003ab0


	//----- nvinfo : EIATTR_VRC_CTA_INIT_COUNT
	.align		4
.L_43:
        /*0114*/ 	.byte	0x02, 0x4a
        /*0116*/ 	.byte	0x80
	.zero		1


	//----- nvinfo : EIATTR_SYSCALL_OFFSETS
	.align		4
        /*0118*/ 	.byte	0x04, 0x46
        /*011a*/ 	.short	(.L_45 - .L_44)


	//   ....[0]....
.L_44:
        /*011c*/ 	.word	0x00005910


	//   ....[1]....
        /*0120*/ 	.word	0x00005a00


	//   ....[2]....
        /*0124*/ 	.word	0x00006250


	//   ....[3]....
        /*0128*/ 	.word	0x00006c40


	//   ....[4]....
        /*012c*/ 	.word	0x00007610


	//   ....[5]....
        /*0130*/ 	.word	0x00007fd0


	//----- nvinfo : EIATTR_MBARRIER_INSTR_OFFSETS
	.align		4
.L_45:
        /*0134*/ 	.byte	0x04, 0x39
        /*0136*/ 	.short	(.L_47 - .L_46)


	//   ....[0]....
.L_46:
        /*0138*/ 	.word	0x000005e0
        /*013c*/ 	.word	0x000000ff
        /*0140*/ 	.word	0x00000000
        /*0144*/ 	.short	0x0100
        /*0146*/ 	.byte	0x05
	.zero		1


	//   ....[1]....
        /*0148*/ 	.word	0x000005f0
        /*014c*/ 	.word	0x000000ff
        /*0150*/ 	.word	0x00000050
        /*0154*/ 	.short	0x0100
        /*0156*/ 	.byte	0x05
	.zero		1


	//   ....[2]....
        /*0158*/ 	.word	0x00000600
        /*015c*/ 	.word	0x000000ff
        /*0160*/ 	.word	0x00000008
        /*0164*/ 	.short	0x0100
        /*0166*/ 	.byte	0x05
	.zero		1


	//   ....[3]....
        /*0168*/ 	.word	0x00000610
        /*016c*/ 	.word	0x000000ff
        /*0170*/ 	.word	0x00000058
        /*0174*/ 	.short	0x0100
        /*0176*/ 	.byte	0x05
	.zero		1


	//   ....[4]....
        /*0178*/ 	.word	0x00000620
        /*017c*/ 	.word	0x000000ff
        /*0180*/ 	.word	0x00000010
        /*0184*/ 	.short	0x0100
        /*0186*/ 	.byte	0x05
	.zero		1


	//   ....[5]....
        /*0188*/ 	.word	0x00000630
        /*018c*/ 	.word	0x000000ff
        /*0190*/ 	.word	0x00000060
        /*0194*/ 	.short	0x0100
        /*0196*/ 	.byte	0x05
	.zero		1


	//   ....[6]....
        /*0198*/ 	.word	0x00000640
        /*019c*/ 	.word	0x000000ff
        /*01a0*/ 	.word	0x00000018
        /*01a4*/ 	.short	0x0100
        /*01a6*/ 	.byte	0x05
	.zero		1


	//   ....[7]....
        /*01a8*/ 	.word	0x00000650
        /*01ac*/ 	.word	0x000000ff
        /*01b0*/ 	.word	0x00000068
        /*01b4*/ 	.short	0x0100
        /*01b6*/ 	.byte	0x05
	.zero		1


	//   ....[8]....
        /*01b8*/ 	.word	0x00000660
        /*01bc*/ 	.word	0x000000ff
        /*01c0*/ 	.word	0x00000020
        /*01c4*/ 	.short	0x0100
        /*01c6*/ 	.byte	0x05
	.zero		1


	//   ....[9]....
        /*01c8*/ 	.word	0x00000670
        /*01cc*/ 	.word	0x000000ff
        /*01d0*/ 	.word	0x00000070
        /*01d4*/ 	.short	0x0100
        /*01d6*/ 	.byte	0x05
	.zero		1


	//   ....[10]....
        /*01d8*/ 	.word	0x00000680
        /*01dc*/ 	.word	0x000000ff
        /*01e0*/ 	.word	0x00000028
        /*01e4*/ 	.short	0x0100
        /*01e6*/ 	.byte	0x05
	.zero		1


	//   ....[11]....
        /*01e8*/ 	.word	0x00000690
        /*01ec*/ 	.word	0x000000ff
        /*01f0*/ 	.word	0x00000078
        /*01f4*/ 	.short	0x0100
        /*01f6*/ 	.byte	0x05
	.zero		1


	//   ....[12]....
        /*01f8*/ 	.word	0x000006a0
        /*01fc*/ 	.word	0x000000ff
        /*0200*/ 	.word	0x00000030
        /*0204*/ 	.short	0x0100
        /*0206*/ 	.byte	0x05
	.zero		1


	//   ....[13]....
        /*0208*/ 	.word	0x000006b0
        /*020c*/ 	.word	0x000000ff
        /*0210*/ 	.word	0x00000080
        /*0214*/ 	.short	0x0100
        /*0216*/ 	.byte	0x05
	.zero		1


	//   ....[14]....
        /*0218*/ 	.word	0x000006c0
        /*021c*/ 	.word	0x000000ff
        /*0220*/ 	.word	0x00000038
        /*0224*/ 	.short	0x0100
        /*0226*/ 	.byte	0x05
	.zero		1


	//   ....[15]....
        /*0228*/ 	.word	0x000006d0
        /*022c*/ 	.word	0x000000ff
        /*0230*/ 	.word	0x00000088
        /*0234*/ 	.short	0x0100
        /*0236*/ 	.byte	0x05
	.zero		1


	//   ....[16]....
        /*0238*/ 	.word	0x000006e0
        /*023c*/ 	.word	0x000000ff
        /*0240*/ 	.word	0x00000040
        /*0244*/ 	.short	0x0100
        /*0246*/ 	.byte	0x05
	.zero		1


	//   ....[17]....
        /*0248*/ 	.word	0x000006f0
        /*024c*/ 	.word	0x000000ff
        /*0250*/ 	.word	0x00000090
        /*0254*/ 	.short	0x0100
        /*0256*/ 	.byte	0x05
	.zero		1


	//   ....[18]....
        /*0258*/ 	.word	0x00000700
        /*025c*/ 	.word	0x000000ff
        /*0260*/ 	.word	0x00000048
        /*0264*/ 	.short	0x0100
        /*0266*/ 	.byte	0x05
	.zero		1


	//   ....[19]....
        /*0268*/ 	.word	0x00000710
        /*026c*/ 	.word	0x000000ff
        /*0270*/ 	.word	0x00000098
        /*0274*/ 	.short	0x0100
        /*0276*/ 	.byte	0x05
	.zero		1


	//   ....[20]....
        /*0278*/ 	.word	0x00000850
        /*027c*/ 	.word	0x000000ff
        /*0280*/ 	.word	0x000000a0
        /*0284*/ 	.short	0x0100
        /*0286*/ 	.byte	0x06
	.zero		1


	//   ....[21]....
        /*0288*/ 	.word	0x00000860
        /*028c*/ 	.word	0x000000ff
        /*0290*/ 	.word	0x000000c0
        /*0294*/ 	.short	0x0100
        /*0296*/ 	.byte	0x06
	.zero		1


	//   ....[22]....
        /*0298*/ 	.word	0x00000870
        /*029c*/ 	.word	0x000000ff
        /*02a0*/ 	.word	0x000000a8
        /*02a4*/ 	.short	0x0100
        /*02a6*/ 	.byte	0x06
	.zero		1


	//   ....[23]....
        /*02a8*/ 	.word	0x00000880
        /*02ac*/ 	.word	0x000000ff
        /*02b0*/ 	.word	0x000000c8
        /*02b4*/ 	.short	0x0100
        /*02b6*/ 	.byte	0x06
	.zero		1


	//   ....[24]....
        /*02b8*/ 	.word	0x00000890
        /*02bc*/ 	.word	0x000000ff
        /*02c0*/ 	.word	0x000000b0
        /*02c4*/ 	.short	0x0100
        /*02c6*/ 	.byte	0x06
	.zero		1


	//   ....[25]....
        /*02c8*/ 	.word	0x000008a0
        /*02cc*/ 	.word	0x000000ff
        /*02d0*/ 	.word	0x000000d0
        /*02d4*/ 	.short	0x0100
        /*02d6*/ 	.byte	0x06
	.zero		1


	//   ....[26]....
        /*02d8*/ 	.word	0x000008b0
        /*02dc*/ 	.word	0x000000ff
        /*02e0*/ 	.word	0x000000b8
        /*02e4*/ 	.short	0x0100
        /*02e6*/ 	.byte	0x06
	.zero		1


	//   ....[27]....
        /*02e8*/ 	.word	0x000008c0
        /*02ec*/ 	.word	0x000000ff
        /*02f0*/ 	.word	0x000000d8
        /*02f4*/ 	.short	0x0100
        /*02f6*/ 	.byte	0x06
	.zero		1


	//   ....[28]....
        /*02f8*/ 	.word	0x000009b0
        /*02fc*/ 	.word	0x000000ff
        /*0300*/ 	.word	0x000000e0
        /*0304*/ 	.short	0x0100
        /*0306*/ 	.byte	0x05
	.zero		1


	//   ....[29]....
        /*0308*/ 	.word	0x000009c0
        /*030c*/ 	.word	0x000000ff
        /*0310*/ 	.word	0x000000e8
        /*0314*/ 	.short	0x0100
        /*0316*/ 	.byte	0x05
	.zero		1


	//   ....[30]....
        /*0318*/ 	.word	0x00000b00
        /*031c*/ 	.word	0x000000ff
        /*0320*/ 	.word	0x000000f0
        /*0324*/ 	.short	0x0100
        /*0326*/ 	.byte	0x05
	.zero		1


	//   ....[31]....
        /*0328*/ 	.word	0x00000b10
        /*032c*/ 	.word	0x000000ff
        /*0330*/ 	.word	0x00000100
        /*0334*/ 	.short	0x0100
        /*0336*/ 	.byte	0x05
	.zero		1


	//   ....[32]....
        /*0338*/ 	.word	0x00000b20
        /*033c*/ 	.word	0x000000ff
        /*0340*/ 	.word	0x000000f8
        /*0344*/ 	.short	0x0100
        /*0346*/ 	.byte	0x05
	.zero		1


	//   ....[33]....
        /*0348*/ 	.word	0x00000b30
        /*034c*/ 	.word	0x000000ff
        /*0350*/ 	.word	0x00000108
        /*0354*/ 	.short	0x0100
        /*0356*/ 	.byte	0x05
	.zero		1


	//   ....[34]....
        /*0358*/ 	.word	0x00000c60
        /*035c*/ 	.word	0x000000ff
        /*0360*/ 	.word	0x00000110
        /*0364*/ 	.short	0x0100
        /*0366*/ 	.byte	0x06
	.zero		1


	//   ....[35]....
        /*0368*/ 	.word	0x00000c70
        /*036c*/ 	.word	0x000000ff
        /*0370*/ 	.word	0x00000120
        /*0374*/ 	.short	0x0100
        /*0376*/ 	.byte	0x06
	.zero		1


	//   ....[36]....
        /*0378*/ 	.word	0x00000c80
        /*037c*/ 	.word	0x000000ff
        /*0380*/ 	.word	0x00000118
        /*0384*/ 	.short	0x0100
        /*0386*/ 	.byte	0x06
	.zero		1


	//   ....[37]....
        /*0388*/ 	.word	0x00000c90
        /*038c*/ 	.word	0x000000ff
        /*0390*/ 	.word	0x00000128
        /*0394*/ 	.short	0x0100
        /*0396*/ 	.byte	0x06
	.zero		1


	//   ....[38]....
        /*0398*/ 	.word	0x00000d90
        /*039c*/ 	.word	0x000000ff
        /*03a0*/ 	.word	0x00000130
        /*03a4*/ 	.short	0x0100
        /*03a6*/ 	.byte	0x05
	.zero		1


	//   ....[39]....
        /*03a8*/ 	.word	0x00000da0
        /*03ac*/ 	.word	0x000000ff
        /*03b0*/ 	.word	0x00000140
        /*03b4*/ 	.short	0x0100
        /*03b6*/ 	.byte	0x05
	.zero		1


	//   ....[40]....
        /*03b8*/ 	.word	0x00000db0
        /*03bc*/ 	.word	0x000000ff
        /*03c0*/ 	.word	0x00000138
        /*03c4*/ 	.short	0x0100
        /*03c6*/ 	.byte	0x05
	.zero		1


	//   ....[41]....
        /*03c8*/ 	.word	0x00000dc0
        /*03cc*/ 	.word	0x000000ff
        /*03d0*/ 	.word	0x00000148
        /*03d4*/ 	.short	0x0100
        /*03d6*/ 	.byte	0x05
	.zero		1


	//   ....[42]....
        /*03d8*/ 	.word	0x00001670
        /*03dc*/ 	.word	0x00000004
        /*03e0*/ 	.word	0x00000140
        /*03e4*/ 	.short	0x010a
        /*03e6*/ 	.byte	0xff
	.zero		1


	//   ....[43]....
        /*03e8*/ 	.word	0x00001690
        /*03ec*/ 	.word	0x00000004
        /*03f0*/ 	.word	0x00000130
        /*03f4*/ 	.short	0x0101
        /*03f6*/ 	.byte	0xff
	.zero		1


	//   ....[44]....
        /*03f8*/ 	.word	0x00001710
        /*03fc*/ 	.word	0x000000ff
        /*0400*/ 	.word	0x00000050
        /*0404*/ 	.short	0x010a
        /*0406*/ 	.byte	0x07
	.zero		1


	//   ....[45]....
        /*0408*/ 	.word	0x00001850
        /*040c*/ 	.word	0x000000ff
        /*0410*/ 	.word	0x00000050
        /*0414*/ 	.short	0x010a
        /*0416*/ 	.byte	0x21
	.zero		1


	//   ....[46]....
        /*0418*/ 	.word	0x000019d0
        /*041c*/ 	.word	0x000000ff
        /*0420*/ 	.word	0x00000050
        /*0424*/ 	.short	0x010a
        /*0426*/ 	.byte	0x0d
	.zero		1


	//   ....[47]....
        /*0428*/ 	.word	0x00001ae0
        /*042c*/ 	.word	0x000000ff
        /*0430*/ 	.word	0x000000e8
        /*0434*/ 	.short	0x0101
        /*0436*/ 	.byte	0x05
	.zero		1


	//   ....[48]....
        /*0438*/ 	.word	0x00001b10
        /*043c*/ 	.word	0x00000008
        /*0440*/ 	.word	0x000000f0
        /*0444*/ 	.short	0x010a
        /*0446*/ 	.byte	0xff
	.zero		1


	//   ....[49]....
        /*0448*/ 	.word	0x00001be0
        /*044c*/ 	.word	0x00000008
        /*0450*/ 	.word	0x00000000
        /*0454*/ 	.short	0x0101
        /*0456*/ 	.byte	0xff
	.zero		1


	//   ....[50]....
        /*0458*/ 	.word	0x00002150
        /*045c*/ 	.word	0x000000ff
        /*0460*/ 	.word	0x00000000
        /*0464*/ 	.short	0x010a
        /*0466*/ 	.byte	0x04
	.zero		1


	//   ....[51]....
        /*0468*/ 	.word	0x000021e0
        /*046c*/ 	.word	0x000000ff
        /*0470*/ 	.word	0x00000000
        /*0474*/ 	.short	0x010a
        /*0476*/ 	.byte	0x04
	.zero		1


	//   ....[52]....
        /*0478*/ 	.word	0x00002270
        /*047c*/ 	.word	0x000000ff
        /*0480*/ 	.word	0x00000000
        /*0484*/ 	.short	0x010a
        /*0486*/ 	.byte	0x04
	.zero		1


	//   ....[53]....
        /*0488*/ 	.word	0x00002300
        /*048c*/ 	.word	0x000000ff
        /*0490*/ 	.word	0x00000000
        /*0494*/ 	.short	0x010a
        /*0496*/ 	.byte	0x04
	.zero		1


	//   ....[54]....
        /*0498*/ 	.word	0x00002390
        /*049c*/ 	.word	0x000000ff
        /*04a0*/ 	.word	0x00000000
        /*04a4*/ 	.short	0x010a
        /*04a6*/ 	.byte	0x04
	.zero		1


	//   ....[55]....
        /*04a8*/ 	.word	0x00002420
        /*04ac*/ 	.word	0x000000ff
        /*04b0*/ 	.word	0x00000000
        /*04b4*/ 	.short	0x010a
        /*04b6*/ 	.byte	0x04
	.zero		1


	//   ....[56]....
        /*04b8*/ 	.word	0x000024b0
        /*04bc*/ 	.word	0x000000ff
        /*04c0*/ 	.word	0x00000000
        /*04c4*/ 	.short	0x010a
        /*04c6*/ 	.byte	0x04
	.zero		1


	//   ....[57]....
        /*04c8*/ 	.word	0x00002540
        /*04cc*/ 	.word	0x000000ff
        /*04d0*/ 	.word	0x00000000
        /*04d4*/ 	.short	0x010a
        /*04d6*/ 	.byte	0x04
	.zero		1


	//   ....[58]....
        /*04d8*/ 	.word	0x000025d0
        /*04dc*/ 	.word	0x000000ff
        /*04e0*/ 	.word	0x00000000
        /*04e4*/ 	.short	0x010a
        /*04e6*/ 	.byte	0x04
	.zero		1


	//   ....[59]....
        /*04e8*/ 	.word	0x00002670
        /*04ec*/ 	.word	0x00000000
        /*04f0*/ 	.word	0x00000000
        /*04f4*/ 	.short	0x010a
        /*04f6*/ 	.byte	0xff
	.zero		1


	//   ....[60]....
        /*04f8*/ 	.word	0x000027a0
        /*04fc*/ 	.word	0x00000000
        /*0500*/ 	.word	0x00000130
        /*0504*/ 	.short	0x010a
        /*0506*/ 	.byte	0xff
	.zero		1


	//   ....[61]....
        /*0508*/ 	.word	0x00002810
        /*050c*/ 	.word	0x00000008
        /*0510*/ 	.word	0x00000000
        /*0514*/ 	.short	0x0101
        /*0516*/ 	.byte	0xff
	.zero		1


	//   ....[62]....
        /*0518*/ 	.word	0x00002830
        /*051c*/ 	.word	0x000000ff
        /*0520*/ 	.word	0x00000100
        /*0524*/ 	.short	0x010a
        /*0526*/ 	.byte	0x05
	.zero		1


	//   ....[63]....
        /*0528*/ 	.word	0x00002950
        /*052c*/ 	.word	0x00000000
        /*0530*/ 	.word	0x000000f0
        /*0534*/ 	.short	0x010a
        /*0536*/ 	.byte	0xff
	.zero		1


	//   ....[64]....
        /*0538*/ 	.word	0x00002a50
        /*053c*/ 	.word	0x00000000
        /*0540*/ 	.word	0x00000000
        /*0544*/ 	.short	0x0101
        /*0546*/ 	.byte	0xff
	.zero		1


	//   ....[65]....
        /*0548*/ 	.word	0x00002ae0
        /*054c*/ 	.word	0x000000ff
        /*0550*/ 	.word	0x00000100
        /*0554*/ 	.short	0x0106
        /*0556*/ 	.byte	0x05
	.zero		1


	//   ....[66]....
        /*0558*/ 	.word	0x00002b00
        /*055c*/ 	.word	0x000000ff
        /*0560*/ 	.word	0x00000100
        /*0564*/ 	.short	0x010a
        /*0566*/ 	.byte	0x05
	.zero		1


	//   ....[67]....
        /*0568*/ 	.word	0x00002b90
        /*056c*/ 	.word	0x000000ff
        /*0570*/ 	.word	0x00000100
        /*0574*/ 	.short	0x0106
        /*0576*/ 	.byte	0x04
	.zero		1


	//   ....[68]....
        /*0578*/ 	.word	0x00002bd0
        /*057c*/ 	.word	0x00000000
        /*0580*/ 	.word	0x00000100
        /*0584*/ 	.short	0x010a
        /*0586*/ 	.byte	0xff
	.zero		1


	//   ....[69]....
        /*0588*/ 	.word	0x000030e0
        /*058c*/ 	.word	0x00000000
        /*0590*/ 	.word	0x000000f0
        /*0594*/ 	.short	0x010a
        /*0596*/ 	.byte	0xff
	.zero		1


	//   ....[70]....
        /*0598*/ 	.word	0x000031f0
        /*059c*/ 	.word	0x00000003
        /*05a0*/ 	.word	0x00000000
        /*05a4*/ 	.short	0x0101
        /*05a6*/ 	.byte	0xff
	.zero		1


	//   ....[71]....
        /*05a8*/ 	.word	0x00003200
        /*05ac*/ 	.word	0x000000ff
        /*05b0*/ 	.word	0x00000000
        /*05b4*/ 	.short	0x010a
        /*05b6*/ 	.byte	0x05
	.zero		1


	//   ....[72]....
        /*05b8*/ 	.word	0x00003220
        /*05bc*/ 	.word	0x000000ff
        /*05c0*/ 	.word	0x00000120
        /*05c4*/ 	.short	0x010a
        /*05c6*/ 	.byte	0x07
	.zero		1


	//   ....[73]....
        /*05c8*/ 	.word	0x00003320
        /*05cc*/ 	.word	0x000000ff
        /*05d0*/ 	.word	0x00000000
        /*05d4*/ 	.short	0x010a
        /*05d6*/ 	.byte	0x06
	.zero		1


	//   ....[74]....
        /*05d8*/ 	.word	0x000033e0
        /*05dc*/ 	.word	0x000000ff
        /*05e0*/ 	.word	0x00000000
        /*05e4*/ 	.short	0x010a
        /*05e6*/ 	.byte	0x05
	.zero		1


	//   ....[75]....
        /*05e8*/ 	.word	0x000037d0
        /*05ec*/ 	.word	0x000000ff
        /*05f0*/ 	.word	0x00000000
        /*05f4*/ 	.short	0x010a
        /*05f6*/ 	.byte	0x06
	.zero		1


	//   ....[76]....
        /*05f8*/ 	.word	0x00003860
        /*05fc*/ 	.word	0x000000ff
        /*0600*/ 	.word	0x00000000
        /*0604*/ 	.short	0x010a
        /*0606*/ 	.byte	0x07
	.zero		1


	//   ....[77]....
        /*0608*/ 	.word	0x00003cb0
        /*060c*/ 	.word	0x00000000
        /*0610*/ 	.word	0x000000f0
        /*0614*/ 	.short	0x010a
        /*0616*/ 	.byte	0xff
	.zero		1


	//   ....[78]....
        /*0618*/ 	.word	0x00003d70
        /*061c*/ 	.word	0x00000000
        /*0620*/ 	.word	0x00000000
        /*0624*/ 	.short	0x0101
        /*0626*/ 	.byte	0xff
	.zero		1


	//   ....[79]....
        /*0628*/ 	.word	0x00004090
        /*062c*/ 	.word	0x000000ff
        /*0630*/ 	.word	0x000000e8
        /*0634*/ 	.short	0x010a
        /*0636*/ 	.byte	0x04
	.zero		1


	//   ....[80]....
        /*0638*/ 	.word	0x00004280
        /*063c*/ 	.word	0x000000ff
        /*0640*/ 	.word	0x000000c0
        /*0644*/ 	.short	0x010a
        /*0646*/ 	.byte	0x04
	.zero		1


	//   ....[81]....
        /*0648*/ 	.word	0x00004550
        /*064c*/ 	.word	0x000000ff
        /*0650*/ 	.word	0x000000a0
        /*0654*/ 	.short	0x010b
        /*0656*/ 	.byte	0x04
	.zero		1


	//   ....[82]....
        /*0658*/ 	.word	0x00004560
        /*065c*/ 	.word	0x000000ff
        /*0660*/ 	.word	0x00000000
        /*0664*/ 	.short	0x0101
        /*0666*/ 	.byte	0x07
	.zero		1


	//   ....[83]....
        /*0668*/ 	.word	0x00004570
        /*066c*/ 	.word	0x000000ff
        /*0670*/ 	.word	0x000000c8
        /*0674*/ 	.short	0x010a
        /*0676*/ 	.byte	0x04
	.zero		1


	//   ....[84]....
        /*0678*/ 	.word	0x00004810
        /*067c*/ 	.word	0x000000ff
        /*0680*/ 	.word	0x000000a8
        /*0684*/ 	.short	0x010b
        /*0686*/ 	.byte	0x04
	.zero		1


	//   ....[85]....
        /*0688*/ 	.word	0x00004820
        /*068c*/ 	.word	0x000000ff
        /*0690*/ 	.word	0x00000000
        /*0694*/ 	.short	0x0101
        /*0696*/ 	.byte	0x07
	.zero		1


	//   ....[86]....
        /*0698*/ 	.word	0x00004830
        /*069c*/ 	.word	0x000000ff
        /*06a0*/ 	.word	0x000000d0
        /*06a4*/ 	.short	0x010a
        /*06a6*/ 	.byte	0x04
	.zero		1


	//   ....[87]....
        /*06a8*/ 	.word	0x00004b80
        /*06ac*/ 	.word	0x000000ff
        /*06b0*/ 	.word	0x000000b0
        /*06b4*/ 	.short	0x010b
        /*06b6*/ 	.byte	0x04
	.zero		1


	//   ....[88]....
        /*06b8*/ 	.word	0x00004be0
        /*06bc*/ 	.word	0x000000ff
        /*06c0*/ 	.word	0x00000000
        /*06c4*/ 	.short	0x0101
        /*06c6*/ 	.byte	0x07
	.zero		1


	//   ....[89]....
        /*06c8*/ 	.word	0x00004bf0
        /*06cc*/ 	.word	0x000000ff
        /*06d0*/ 	.word	0x000000d8
        /*06d4*/ 	.short	0x010a
        /*06d6*/ 	.byte	0x04
	.zero		1


	//   ....[90]....
        /*06d8*/ 	.word	0x00004ee0
        /*06dc*/ 	.word	0x000000ff
        /*06e0*/ 	.word	0x000000b8
        /*06e4*/ 	.short	0x010b
        /*06e6*/ 	.byte	0x04
	.zero		1


	//   ....[91]....
        /*06e8*/ 	.word	0x00004f10
        /*06ec*/ 	.word	0x000000ff
        /*06f0*/ 	.word	0x00000000
        /*06f4*/ 	.short	0x0101
        /*06f6*/ 	.byte	0x05
	.zero		1


	//   ....[92]....
        /*06f8*/ 	.word	0x00004f60
        /*06fc*/ 	.word	0x000000ff
        /*0700*/ 	.word	0x000000c0
        /*0704*/ 	.short	0x010a
        /*0706*/ 	.byte	0x04
	.zero		1


	//   ....[93]....
        /*0708*/ 	.word	0x00004f80
        /*070c*/ 	.word	0x000000ff
        /*0710*/ 	.word	0x000000c8
        /*0714*/ 	.short	0x010a
        /*0716*/ 	.byte	0x04
	.zero		1


	//   ....[94]....
        /*0718*/ 	.word	0x00004fa0
        /*071c*/ 	.word	0x000000ff
        /*0720*/ 	.word	0x000000d0
        /*0724*/ 	.short	0x010a
        /*0726*/ 	.byte	0x04
	.zero		1


	//   ....[95]....
        /*0728*/ 	.word	0x00004fe0
        /*072c*/ 	.word	0x00000000
        /*0730*/ 	.word	0x000000d8
        /*0734*/ 	.short	0x010a
        /*0736*/ 	.byte	0xff
	.zero		1


	//   ....[96]....
        /*0738*/ 	.word	0x000052e0
        /*073c*/ 	.word	0x00000000
        /*0740*/ 	.word	0x000000f0
        /*0744*/ 	.short	0x010a
        /*0746*/ 	.byte	0xff
	.zero		1


	//   ....[97]....
        /*0748*/ 	.word	0x000053f0
        /*074c*/ 	.word	0x00000000
        /*0750*/ 	.word	0x00000000
        /*0754*/ 	.short	0x0101
        /*0756*/ 	.byte	0xff
	.zero		1


	//   ....[98]....
        /*0758*/ 	.word	0x00005e50
        /*075c*/ 	.word	0x000000ff
        /*0760*/ 	.word	0x000000a0
        /*0764*/ 	.short	0x010a
        /*0766*/ 	.byte	0x30
	.zero		1


	//   ....[99]....
        /*0768*/ 	.word	0x00005e90
        /*076c*/ 	.word	0x0000004f
        /*0770*/ 	.word	0x00000110
        /*0774*/ 	.short	0x010a
        /*0776*/ 	.byte	0xff
	.zero		1


	//   ....[100]....
        /*0778*/ 	.word	0x00005f80
        /*077c*/ 	.word	0x000000ff
        /*0780*/ 	.word	0x000000a0
        /*0784*/ 	.short	0x010a
        /*0786*/ 	.byte	0x30
	.zero		1


	//   ....[101]....
        /*0788*/ 	.word	0x00006130
        /*078c*/ 	.word	0x0000004f
        /*0790*/ 	.word	0x00000110
        /*0794*/ 	.short	0x010a
        /*0796*/ 	.byte	0xff
	.zero		1


	//   ....[102]....
        /*0798*/ 	.word	0x000068a0
        /*079c*/ 	.word	0x00000000
        /*07a0*/ 	.word	0x00000000
        /*07a4*/ 	.short	0x0101
        /*07a6*/ 	.byte	0xff
	.zero		1


	//   ....[103]....
        /*07a8*/ 	.word	0x000068b0
        /*07ac*/ 	.word	0x00000003
        /*07b0*/ 	.word	0x000000a0
        /*07b4*/ 	.short	0x010a
        /*07b6*/ 	.byte	0xff
	.zero		1


	//   ....[104]....
        /*07b8*/ 	.word	0x00006970
        /*07bc*/ 	.word	0x00000003
        /*07c0*/ 	.word	0x000000a0
        /*07c4*/ 	.short	0x010a
        /*07c6*/ 	.byte	0xff
	.zero		1


	//   ....[105]....
        /*07c8*/ 	.word	0x00007270
        /*07cc*/ 	.word	0x00000000
        /*07d0*/ 	.word	0x00000000
        /*07d4*/ 	.short	0x0101
        /*07d6*/ 	.byte	0xff
	.zero		1


	//   ....[106]....
        /*07d8*/ 	.word	0x00007290
        /*07dc*/ 	.word	0x00000003
        /*07e0*/ 	.word	0x000000a0
        /*07e4*/ 	.short	0x010a
        /*07e6*/ 	.byte	0xff
	.zero		1


	//   ....[107]....
        /*07e8*/ 	.word	0x00007340
        /*07ec*/ 	.word	0x00000003
        /*07f0*/ 	.word	0x000000a0
        /*07f4*/ 	.short	0x010a
        /*07f6*/ 	.byte	0xff
	.zero		1


	//   ....[108]....
        /*07f8*/ 	.word	0x00007c40
        /*07fc*/ 	.word	0x00000000
        /*0800*/ 	.word	0x00000000
        /*0804*/ 	.short	0x0101
        /*0806*/ 	.byte	0xff
	.zero		1


	//   ....[109]....
        /*0808*/ 	.word	0x00007c60
        /*080c*/ 	.word	0x00000014
        /*0810*/ 	.word	0x000000a0
        /*0814*/ 	.short	0x010a
        /*0816*/ 	.byte	0xff
	.zero		1


	//   ....[110]....
        /*0818*/ 	.word	0x00007d10
        /*081c*/ 	.word	0x00000014
        /*0820*/ 	.word	0x000000a0
        /*0824*/ 	.short	0x010a
        /*0826*/ 	.byte	0xff
	.zero		1


	//   ....[111]....
        /*0828*/ 	.word	0x00008070
        /*082c*/ 	.word	0x000000ff
        /*0830*/ 	.word	0x00000000
        /*0834*/ 	.short	0x0101
        /*0836*/ 	.byte	0x05
	.zero		1


	//   ....[112]....
        /*0838*/ 	.word	0x00008660
        /*083c*/ 	.word	0x00000003
        /*0840*/ 	.word	0x00000000
        /*0844*/ 	.short	0x0101
        /*0846*/ 	.byte	0xff
	.zero		1


	//   ....[113]....
        /*0848*/ 	.word	0x000088e0
        /*084c*/ 	.word	0x000000ff
        /*0850*/ 	.word	0x00000000
        /*0854*/ 	.short	0x0101
        /*0856*/ 	.byte	0x04
	.zero		1


	//   ....[114]....
        /*0858*/ 	.word	0x00008900
        /*085c*/ 	.word	0x00000004
        /*0860*/ 	.word	0x00000140
        /*0864*/ 	.short	0x010a
        /*0866*/ 	.byte	0xff
	.zero		1


	//   ....[115]....
        /*0868*/ 	.word	0x00008960
        /*086c*/ 	.word	0x00000004
        /*0870*/ 	.word	0x00000050
        /*0874*/ 	.short	0x010a
        /*0876*/ 	.byte	0xff
	.zero		1


	//   ....[116]....
        /*0878*/ 	.word	0x000089b0
        /*087c*/ 	.word	0x00000008
        /*0880*/ 	.word	0x000000f0
        /*0884*/ 	.short	0x010a
        /*0886*/ 	.byte	0xff
	.zero		1


	//   ....[117]....
        /*0888*/ 	.word	0x00008a10
        /*088c*/ 	.word	0x00000000
        /*0890*/ 	.word	0x00000000
        /*0894*/ 	.short	0x010a
        /*0896*/ 	.byte	0xff
	.zero		1


	//   ....[118]....
        /*0898*/ 	.word	0x00008a70
        /*089c*/ 	.word	0x00000000
        /*08a0*/ 	.word	0x00000000
        /*08a4*/ 	.short	0x010a
        /*08a6*/ 	.byte	0xff
	.zero		1


	//   ....[119]....
        /*08a8*/ 	.word	0x00008ad0
        /*08ac*/ 	.word	0x00000000
        /*08b0*/ 	.word	0x00000000
        /*08b4*/ 	.short	0x010a
        /*08b6*/ 	.byte	0xff
	.zero		1


	//   ....[120]....
        /*08b8*/ 	.word	0x00008b30
        /*08bc*/ 	.word	0x00000000
        /*08c0*/ 	.word	0x00000000
        /*08c4*/ 	.short	0x010a
        /*08c6*/ 	.byte	0xff
	.zero		1


	//   ....[121]....
        /*08c8*/ 	.word	0x00008b90
        /*08cc*/ 	.word	0x00000000
        /*08d0*/ 	.word	0x00000000
        /*08d4*/ 	.short	0x010a
        /*08d6*/ 	.byte	0xff
	.zero		1


	//   ....[122]....
        /*08d8*/ 	.word	0x00008bf0
        /*08dc*/ 	.word	0x00000000
        /*08e0*/ 	.word	0x00000000
        /*08e4*/ 	.short	0x010a
        /*08e6*/ 	.byte	0xff
	.zero		1


	//   ....[123]....
        /*08e8*/ 	.word	0x00008c50
        /*08ec*/ 	.word	0x00000000
        /*08f0*/ 	.word	0x00000000
        /*08f4*/ 	.short	0x010a
        /*08f6*/ 	.byte	0xff
	.zero		1


	//   ....[124]....
        /*08f8*/ 	.word	0x00008cb0
        /*08fc*/ 	.word	0x00000000
        /*0900*/ 	.word	0x00000000
        /*0904*/ 	.short	0x010a
        /*0906*/ 	.byte	0xff
	.zero		1


	//   ....[125]....
        /*0908*/ 	.word	0x00008d10
        /*090c*/ 	.word	0x00000000
        /*0910*/ 	.word	0x00000000
        /*0914*/ 	.short	0x010a
        /*0916*/ 	.byte	0xff
	.zero		1


	//   ....[126]....
        /*0918*/ 	.word	0x00008d60
        /*091c*/ 	.word	0x00000000
        /*0920*/ 	.word	0x00000130
        /*0924*/ 	.short	0x010a
        /*0926*/ 	.byte	0xff
	.zero		1


	//   ....[127]....
        /*0928*/ 	.word	0x00008dc0
        /*092c*/ 	.word	0x00000000
        /*0930*/ 	.word	0x00000100
        /*0934*/ 	.short	0x010a
        /*0936*/ 	.byte	0xff
	.zero		1


	//   ....[128]....
        /*0938*/ 	.word	0x00008e10
        /*093c*/ 	.word	0x00000000
        /*0940*/ 	.word	0x000000f0
        /*0944*/ 	.short	0x010a
        /*0946*/ 	.byte	0xff
	.zero		1


	//   ....[129]....
        /*0948*/ 	.word	0x00008e70
        /*094c*/ 	.word	0x00000000
        /*0950*/ 	.word	0x00000100
        /*0954*/ 	.short	0x010a
        /*0956*/ 	.byte	0xff
	.zero		1


	//   ....[130]....
        /*0958*/ 	.word	0x00008ec0
        /*095c*/ 	.word	0x00000000
        /*0960*/ 	.word	0x000000f0
        /*0964*/ 	.short	0x010a
        /*0966*/ 	.byte	0xff
	.zero		1


	//   ....[131]....
        /*0968*/ 	.word	0x00008f20
        /*096c*/ 	.word	0x00000003
        /*0970*/ 	.word	0x00000120
        /*0974*/ 	.short	0x010a
        /*0976*/ 	.byte	0xff
	.zero		1


	//   ....[132]....
        /*0978*/ 	.word	0x00008f80
        /*097c*/ 	.word	0x00000000
        /*0980*/ 	.word	0x00000000
        /*0984*/ 	.short	0x010a
        /*0986*/ 	.byte	0xff
	.zero		1


	//   ....[133]....
        /*0988*/ 	.word	0x00008fe0
        /*098c*/ 	.word	0x00000000
        /*0990*/ 	.word	0x00000000
        /*0994*/ 	.short	0x010a
        /*0996*/ 	.byte	0xff
	.zero		1


	//   ....[134]....
        /*0998*/ 	.word	0x00009040
        /*099c*/ 	.word	0x00000000
        /*09a0*/ 	.word	0x00000000
        /*09a4*/ 	.short	0x010a
        /*09a6*/ 	.byte	0xff
	.zero		1


	//   ....[135]....
        /*09a8*/ 	.word	0x00009090
        /*09ac*/ 	.word	0x00000000
        /*09b0*/ 	.word	0x000000f0
        /*09b4*/ 	.short	0x010a
        /*09b6*/ 	.byte	0xff
	.zero		1


	//   ....[136]....
        /*09b8*/ 	.word	0x000090f0
        /*09bc*/ 	.word	0x00000000
        /*09c0*/ 	.word	0x000000e8
        /*09c4*/ 	.short	0x010a
        /*09c6*/ 	.byte	0xff
	.zero		1


	//   ....[137]....
        /*09c8*/ 	.word	0x00009150
        /*09cc*/ 	.word	0x00000000
        /*09d0*/ 	.word	0x000000c0
        /*09d4*/ 	.short	0x010a
        /*09d6*/ 	.byte	0xff
	.zero		1


	//   ....[138]....
        /*09d8*/ 	.word	0x000091b0
        /*09dc*/ 	.word	0x00000000
        /*09e0*/ 	.word	0x000000c8
        /*09e4*/ 	.short	0x010a
        /*09e6*/ 	.byte	0xff
	.zero		1


	//   ....[139]....
        /*09e8*/ 	.word	0x00009210
        /*09ec*/ 	.word	0x00000000
        /*09f0*/ 	.word	0x000000d0
        /*09f4*/ 	.short	0x010a
        /*09f6*/ 	.byte	0xff
	.zero		1


	//   ....[140]....
        /*09f8*/ 	.word	0x00009270
        /*09fc*/ 	.word	0x00000000
        /*0a00*/ 	.word	0x000000d8
        /*0a04*/ 	.short	0x010a
        /*0a06*/ 	.byte	0xff
	.zero		1


	//   ....[141]....
        /*0a08*/ 	.word	0x000092d0
        /*0a0c*/ 	.word	0x00000000
        /*0a10*/ 	.word	0x000000c0
        /*0a14*/ 	.short	0x010a
        /*0a16*/ 	.byte	0xff
	.zero		1


	//   ....[142]....
        /*0a18*/ 	.word	0x00009330
        /*0a1c*/ 	.word	0x00000000
        /*0a20*/ 	.word	0x000000c8
        /*0a24*/ 	.short	0x010a
        /*0a26*/ 	.byte	0xff
	.zero		1


	//   ....[143]....
        /*0a28*/ 	.word	0x00009390
        /*0a2c*/ 	.word	0x00000000
        /*0a30*/ 	.word	0x000000d0
        /*0a34*/ 	.short	0x010a
        /*0a36*/ 	.byte	0xff
	.zero		1


	//   ....[144]....
        /*0a38*/ 	.word	0x000093e0
        /*0a3c*/ 	.word	0x00000000
        /*0a40*/ 	.word	0x000000f0
        /*0a44*/ 	.short	0x010a
        /*0a46*/ 	.byte	0xff
	.zero		1


	//   ....[145]....
        /*0a48*/ 	.word	0x00009440
        /*0a4c*/ 	.word	0x00000003
        /*0a50*/ 	.word	0x000000a0
        /*0a54*/ 	.short	0x010a
        /*0a56*/ 	.byte	0xff
	.zero		1


	//   ....[146]....
        /*0a58*/ 	.word	0x00009490
        /*0a5c*/ 	.word	0x0000004f
        /*0a60*/ 	.word	0x00000110
        /*0a64*/ 	.short	0x010a
        /*0a66*/ 	.byte	0xff
	.zero		1


	//   ....[147]....
        /*0a68*/ 	.word	0x000094e0
        /*0a6c*/ 	.word	0x00000003
        /*0a70*/ 	.word	0x000000a0
        /*0a74*/ 	.short	0x010a
        /*0a76*/ 	.byte	0xff
	.zero		1


	//   ....[148]....
        /*0a78*/ 	.word	0x00009530
        /*0a7c*/ 	.word	0x00000003
        /*0a80*/ 	.word	0x000000a0
        /*0a84*/ 	.short	0x010a
        /*0a86*/ 	.byte	0xff
	.zero		1


	//   ....[149]....
        /*0a88*/ 	.word	0x00009580
        /*0a8c*/ 	.word	0x00000014
        /*0a90*/ 	.word	0x000000a0
        /*0a94*/ 	.short	0x010a
        /*0a96*/ 	.byte	0xff
	.zero		1


	//----- nvinfo : EIATTR_NUM_MBARRIERS
	.align		4
.L_47:
        /*0a98*/ 	.byte	0x03, 0x38
        /*0a9a*/ 	.short	0x002a


	//----- nvinfo : EIATTR_EXIT_INSTR_OFFSETS
	.align		4
        /*0a9c*/ 	.byte	0x04, 0x1c
        /*0a9e*/ 	.short	(.L_49 - .L_48)


	//   ....[0]....
.L_48:
        /*0aa0*/ 	.word	0x000026a0


	//   ....[1]....
        /*0aa4*/ 	.word	0x00002ba0


	//   ....[2]....
        /*0aa8*/ 	.word	0x00002c00


	//   ....[3]....
        /*0aac*/ 	.word	0x00003ac0


	//   ....[4]....
        /*0ab0*/ 	.word	0x00005010


	//   ....[5]....
        /*0ab4*/ 	.word	0x00005050


	//   ....[6]....
        /*0ab8*/ 	.word	0x000087d0


	//   ....[7]....
        /*0abc*/ 	.word	0x00008850


	//   ....[8]....
        /*0ac0*/ 	.word	0x00008880


	//   ....[9]....
        /*0ac4*/ 	.word	0x000088f0


	//----- nvinfo : EIATTR_MAX_THREADS
	.align		4
.L_49:
        /*0ac8*/ 	.byte	0x04, 0x05
        /*0aca*/ 	.short	(.L_51 - .L_50)
.L_50:
        /*0acc*/ 	.word	0x00000100
        /*0ad0*/ 	.word	0x00000001
        /*0ad4*/ 	.word	0x00000001


	//----- nvinfo : EIATTR_CRS_STACK_SIZE
	.align		4
.L_51:
        /*0ad8*/ 	.byte	0x04, 0x1e
        /*0ada*/ 	.short	(.L_53 - .L_52)
.L_52:
        /*0adc*/ 	.word	0x00000000


	//----- nvinfo : EIATTR_CBANK_PARAM_SIZE
	.align		4
.L_53:
        /*0ae0*/ 	.byte	0x03, 0x19
        /*0ae2*/ 	.short	0x0a00


	//----- nvinfo : EIATTR_PARAM_CBANK
	.align		4
        /*0ae4*/ 	.byte	0x04, 0x0a
        /*0ae6*/ 	.short	(.L_55 - .L_54)
	.align		4
.L_54:
        /*0ae8*/ 	.word	index@(.nv.constant0._ZN7cutlass13device_kernelINS_4gemm6kernel13GemmUniversalIN4cute5tupleIJiiiiEEENS1_10collective13CollectiveMmaINS1_41MainloopSm100TmaUmmaWarpSpecializedSparseILi10ELi2ELi2ENS5_IJNS4_1CILi1EEESB_SB_EEEEENS5_IJNSA_ILi128EEENSA_ILi64EEESF_EEENS_10bfloat16_tENS5_IJNS4_6LayoutINS5_IJiNS5_IJNSA_ILi2EEEiEEEiEEENS5_IJlNS5_IJSB_SJ_EEElEEEEENSI_INS5_IJNS5_IJNS5_IJNSA_ILi8EEESJ_SP_EEEiEEENS5_IJNS5_IJNSA_ILi16EEESJ_NSA_ILi4EEEEEEiEEEiEEENS5_IJNS5_IJNS5_IJSE_SS_NSA_ILi2048EEEEEENSA_ILi16384EEEEEENS5_IJNS5_IJSB_NSA_ILi1024EEENSA_ILi32EEEEEElEEElEEEEEEEESH_NS5_IJlSB_lEEENS4_8TiledMMAINS4_8MMA_AtomIJNS4_27SM100_MMA_F16BF16_SS_SPARSEISH_SH_fLi128ELi64ELNS4_4UMMA5MajorE0ELS1D_0ELNS1C_7ScaleInE0ELS1E_0EEEEEENSI_ISC_NS5_IJNSA_ILi0EEES1H_S1H_EEEEENS5_IJNS4_10UnderscoreES1K_S1K_EEEEENS4_13SM90_TMA_LOADENS4_14ComposedLayoutINS4_7SwizzleILi2ELi4ELi3EEENS4_25smem_sparse_ptr_flag_bitsILi2ELi16EEENSI_INS5_IJNS5_IJSB_SP_EEENS5_IJSJ_S12_EEEEEENS5_IJNS5_IJS1H_SF_EEESM_EEEEEEEvNS4_8identityES1N_NS1O_INS1P_ILi3ELi4ELi3EEENS4_18smem_ptr_flag_bitsILi16EEENSI_INS5_IJSP_SF_EEENS5_IJSF_SB_EEEEEEEvS20_EENS_8epilogue10collective18CollectiveEpilogueINS29_23Sm100TmaWarpSpecializedILi4ELi2ELi16ELb1ELb0EEEJSG_NS5_IJNSI_ISE_SB_EENSI_ISS_SB_EEEEEfNS5_IJSB_llEEEfS2H_NS29_6fusion15FusionCallbacksIS2D_NS2I_17LinearCombinationIffffLNS_15FloatRoundStyleE2EEESG_S2G_JEEENS4_5SM1004TMEM4LOAD26SM100_TMEM_LOAD_32dp32b16xES1N_NS1O_INS1P_ILi2ELi5ELi2EEENS22_ILi32EEENSI_INS5_IJS12_ST_EEENS5_IJSB_S12_EEEEEEENS4_39AutoVectorizingCopyWithAssumedAlignmentILi128EEENS4_14SM90_TMA_STOREES2X_S2Z_S2Z_EEEvvEEEEvNT_6ParamsE)
        /*0aec*/ 	.short	0x0380
        /*0aee*/ 	.short	0x0a00


	//----- nvinfo : EIATTR_SW_WAR
	.align		4
.L_55:
        /*0af0*/ 	.byte	0x04, 0x36
        /*0af2*/ 	.short	(.L_57 - .L_56)
.L_56:
        /*0af4*/ 	.word	0x00000008
.L_57:


//--------------------- .nv.callgraph             --------------------------
	.section	.nv.callgraph,"",@"SHT_CUDA_CALLGRAPH"
	.align	4
	.sectionentsize	8
	.align		4
        /*0000*/ 	.word	0x00000000
	.align		4
        /*0004*/ 	.word	0xffffffff
	.align		4
        /*0008*/ 	.word	index@(_ZN7cutlass13device_kernelINS_4gemm6kernel13GemmUniversalIN4cute5tupleIJiiiiEEENS1_10collective13CollectiveMmaINS1_41MainloopSm100TmaUmmaWarpSpecializedSparseILi10ELi2ELi2ENS5_IJNS4_1CILi1EEESB_SB_EEEEENS5_IJNSA_ILi128EEENSA_ILi64EEESF_EEENS_10bfloat16_tENS5_IJNS4_6LayoutINS5_IJiNS5_IJNSA_ILi2EEEiEEEiEEENS5_IJlNS5_IJSB_SJ_EEElEEEEENSI_INS5_IJNS5_IJNS5_IJNSA_ILi8EEESJ_SP_EEEiEEENS5_IJNS5_IJNSA_ILi16EEESJ_NSA_ILi4EEEEEEiEEEiEEENS5_IJNS5_IJNS5_IJSE_SS_NSA_ILi2048EEEEEENSA_ILi16384EEEEEENS5_IJNS5_IJSB_NSA_ILi1024EEENSA_ILi32EEEEEElEEElEEEEEEEESH_NS5_IJlSB_lEEENS4_8TiledMMAINS4_8MMA_AtomIJNS4_27SM100_MMA_F16BF16_SS_SPARSEISH_SH_fLi128ELi64ELNS4_4UMMA5MajorE0ELS1D_0ELNS1C_7ScaleInE0ELS1E_0EEEEEENSI_ISC_NS5_IJNSA_ILi0EEES1H_S1H_EEEEENS5_IJNS4_10UnderscoreES1K_S1K_EEEEENS4_13SM90_TMA_LOADENS4_14ComposedLayoutINS4_7SwizzleILi2ELi4ELi3EEENS4_25smem_sparse_ptr_flag_bitsILi2ELi16EEENSI_INS5_IJNS5_IJSB_SP_EEENS5_IJSJ_S12_EEEEEENS5_IJNS5_IJS1H_SF_EEESM_EEEEEEEvNS4_8identityES1N_NS1O_INS1P_ILi3ELi4ELi3EEENS4_18smem_ptr_flag_bitsILi16EEENSI_INS5_IJSP_SF_EEENS5_IJSF_SB_EEEEEEEvS20_EENS_8epilogue10collective18CollectiveEpilogueINS29_23Sm100TmaWarpSpecializedILi4ELi2ELi16ELb1ELb0EEEJSG_NS5_IJNSI_ISE_SB_EENSI_ISS_SB_EEEEEfNS5_IJSB_llEEEfS2H_NS29_6fusion15FusionCallbacksIS2D_NS2I_17LinearCombinationIffffLNS_15FloatRoundStyleE2EEESG_S2G_JEEENS4_5SM1004TMEM4LOAD26SM100_TMEM_LOAD_32dp32b16xES1N_NS1O_INS1P_ILi2ELi5ELi2EEENS22_ILi32EEENSI_INS5_IJS12_ST_EEENS5_IJSB_S12_EEEEEEENS4_39AutoVectorizingCopyWithAssumedAlignmentILi128EEENS4_14SM90_TMA_STOREES2X_S2Z_S2Z_EEEvvEEEEvNT_6ParamsE)
	.align		4
        /*000c*/ 	.word	index@(__assertfail)
	.align		4
        /*0010*/ 	.word	0x00000000
	.align		4
        /*0014*/ 	.word	0xfffffffe
	.align		4
        /*0018*/ 	.word	0x00000000
	.align		4
        /*001c*/ 	.word	0xfffffffd
	.align		4
        /*0020*/ 	.word	0x00000000
	.align		4
        /*0024*/ 	.word	0xfffffffc


//--------------------- .nv.constant4             --------------------------
	.section	.nv.constant4,"a",@progbits
	.align	8
	.align		8
.nv.constant4:
        /*0000*/ 	.dword	__assertfail
	.align		8
        /*0008*/ 	.dword	__unnamed_1
	.align		8
        /*0010*/ 	.dword	__unnamed_2
	.align		8
        /*0018*/ 	.dword	_ZN39_INTERNAL_61f0c1c0_4_k_cu_df3aa076_29614cuda3std3__45__cpo5beginE
	.align		8
        /*0020*/ 	.dword	_ZN39_INTERNAL_61f0c1c0_4_k_cu_df3aa076_29614cuda3std3__45__cpo3endE
	.align		8
        /*0028*/ 	.dword	_ZN39_INTERNAL_61f0c1c0_4_k_cu_df3aa076_29614cuda3std3__45__cpo6cbeginE
	.align		8
        /*0030*/ 	.dword	_ZN39_INTERNAL_61f0c1c0_4_k_cu_df3aa076_29614cuda3std3__45__cpo4cendE
	.align		8
        /*0038*/ 	.dword	_ZN39_INTERNAL_61f0c1c0_4_k_cu_df3aa076_29614cuda3std3__441_GLOBAL__N__61f0c1c0_4_k_cu_df3aa076_29616ignoreE
	.align		8
        /*0040*/ 	.dword	_ZN39_INTERNAL_61f0c1c0_4_k_cu_df3aa076_29614cuda3std3__419piecewise_constructE
	.align		8
        /*0048*/ 	.dword	_ZN39_INTERNAL_61f0c1c0_4_k_cu_df3aa076_29614cuda3std3__48in_placeE
	.align		8
        /*0050*/ 	.dword	_ZN39_INTERNAL_61f0c1c0_4_k_cu_df3aa076_29614cuda3std6ranges3__45__cpo4swapE
	.align		8
        /*0058*/ 	.dword	_ZN39_INTERNAL_61f0c1c0_4_k_cu_df3aa076_29614cuda3std6ranges3__45__cpo9iter_moveE
	.align		8
        /*0060*/ 	.dword	_ZN39_INTERNAL_61f0c1c0_4_k_cu_df3aa076_29614cute7productE
	.align		8
        /*0068*/ 	.dword	_ZN39_INTERNAL_61f0c1c0_4_k_cu_df3aa076_29614cute1_E
	.align		8
        /*0070*/ 	.dword	$str$25
	.align		8
        /*0078*/ 	.dword	$str$26
	.align		8
        /*0080*/ 	.dword	$str$27
	.align		8
        /*0088*/ 	.dword	$str$28


//--------------------- .text._ZN7cutlass13device_kernelINS_4gemm6kernel13GemmUniversalIN4cute5tupleIJiiiiEEENS1_10collective13CollectiveMmaINS1_41MainloopSm100TmaUmmaWarpSpecializedSparseILi10ELi2ELi2ENS5_IJNS4_1CILi1EEESB_SB_EEEEENS5_IJNSA_ILi128EEENSA_ILi64EEESF_EEENS_10bfloat16_tENS5_IJNS4_6LayoutINS5_IJiNS5_IJNSA_ILi2EEEiEEEiEEENS5_IJlNS5_IJSB_SJ_EEElEEEEENSI_INS5_IJNS5_IJNS5_IJNSA_ILi8EEESJ_SP_EEEiEEENS5_IJNS5_IJNSA_ILi16EEESJ_NSA_ILi4EEEEEEiEEEiEEENS5_IJNS5_IJNS5_IJSE_SS_NSA_ILi2048EEEEEENSA_ILi16384EEEEEENS5_IJNS5_IJSB_NSA_ILi1024EEENSA_ILi32EEEEEElEEElEEEEEEEESH_NS5_IJlSB_lEEENS4_8TiledMMAINS4_8MMA_AtomIJNS4_27SM100_MMA_F16BF16_SS_SPARSEISH_SH_fLi128ELi64ELNS4_4UMMA5MajorE0ELS1D_0ELNS1C_7ScaleInE0ELS1E_0EEEEEENSI_ISC_NS5_IJNSA_ILi0EEES1H_S1H_EEEEENS5_IJNS4_10UnderscoreES1K_S1K_EEEEENS4_13SM90_TMA_LOADENS4_14ComposedLayoutINS4_7SwizzleILi2ELi4ELi3EEENS4_25smem_sparse_ptr_flag_bitsILi2ELi16EEENSI_INS5_IJNS5_IJSB_SP_EEENS5_IJSJ_S12_EEEEEENS5_IJNS5_IJS1H_SF_EEESM_EEEEEEEvNS4_8identityES1N_NS1O_INS1P_ILi3ELi4ELi3EEENS4_18smem_ptr_flag_bitsILi16EEENSI_INS5_IJSP_SF_EEENS5_IJSF_SB_EEEEEEEvS20_EENS_8epilogue10collective18CollectiveEpilogueINS29_23Sm100TmaWarpSpecializedILi4ELi2ELi16ELb1ELb0EEEJSG_NS5_IJNSI_ISE_SB_EENSI_ISS_SB_EEEEEfNS5_IJSB_llEEEfS2H_NS29_6fusion15FusionCallbacksIS2D_NS2I_17LinearCombinationIffffLNS_15FloatRoundStyleE2EEESG_S2G_JEEENS4_5SM1004TMEM4LOAD26SM100_TMEM_LOAD_32dp32b16xES1N_NS1O_INS1P_ILi2ELi5ELi2EEENS22_ILi32EEENSI_INS5_IJS12_ST_EEENS5_IJSB_S12_EEEEEEENS4_39AutoVectorizingCopyWithAssumedAlignmentILi128EEENS4_14SM90_TMA_STOREES2X_S2Z_S2Z_EEEvvEEEEvNT_6ParamsE --------------------------
	.section	.text._ZN7cutlass13device_kernelINS_4gemm6kernel13GemmUniversalIN4cute5tupleIJiiiiEEENS1_10collective13CollectiveMmaINS1_41MainloopSm100TmaUmmaWarpSpecializedSparseILi10ELi2ELi2ENS5_IJNS4_1CILi1EEESB_SB_EEEEENS5_IJNSA_ILi128EEENSA_ILi64EEESF_EEENS_10bfloat16_tENS5_IJNS4_6LayoutINS5_IJiNS5_IJNSA_ILi2EEEiEEEiEEENS5_IJlNS5_IJSB_SJ_EEElEEEEENSI_INS5_IJNS5_IJNS5_IJNSA_ILi8EEESJ_SP_EEEiEEENS5_IJNS5_IJNSA_ILi16EEESJ_NSA_ILi4EEEEEEiEEEiEEENS5_IJNS5_IJNS5_IJSE_SS_NSA_ILi2048EEEEEENSA_ILi16384EEEEEENS5_IJNS5_IJSB_NSA_ILi1024EEENSA_ILi32EEEEEElEEElEEEEEEEESH_NS5_IJlSB_lEEENS4_8TiledMMAINS4_8MMA_AtomIJNS4_27SM100_MMA_F16BF16_SS_SPARSEISH_SH_fLi128ELi64ELNS4_4UMMA5MajorE0ELS1D_0ELNS1C_7ScaleInE0ELS1E_0EEEEEENSI_ISC_NS5_IJNSA_ILi0EEES1H_S1H_EEEEENS5_IJNS4_10UnderscoreES1K_S1K_EEEEENS4_13SM90_TMA_LOADENS4_14ComposedLayoutINS4_7SwizzleILi2ELi4ELi3EEENS4_25smem_sparse_ptr_flag_bitsILi2ELi16EEENSI_INS5_IJNS5_IJSB_SP_EEENS5_IJSJ_S12_EEEEEENS5_IJNS5_IJS1H_SF_EEESM_EEEEEEEvNS4_8identityES1N_NS1O_INS1P_ILi3ELi4ELi3EEENS4_18smem_ptr_flag_bitsILi16EEENSI_INS5_IJSP_SF_EEENS5_IJSF_SB_EEEEEEEvS20_EENS_8epilogue10collective18CollectiveEpilogueINS29_23Sm100TmaWarpSpecializedILi4ELi2ELi16ELb1ELb0EEEJSG_NS5_IJNSI_ISE_SB_EENSI_ISS_SB_EEEEEfNS5_IJSB_llEEEfS2H_NS29_6fusion15FusionCallbacksIS2D_NS2I_17LinearCombinationIffffLNS_15FloatRoundStyleE2EEESG_S2G_JEEENS4_5SM1004TMEM4LOAD26SM100_TMEM_LOAD_32dp32b16xES1N_NS1O_INS1P_ILi2ELi5ELi2EEENS22_ILi32EEENSI_INS5_IJS12_ST_EEENS5_IJSB_S12_EEEEEEENS4_39AutoVectorizingCopyWithAssumedAlignmentILi128EEENS4_14SM90_TMA_STOREES2X_S2Z_S2Z_EEEvvEEEEvNT_6ParamsE,"ax",@progbits
	.align	128
.text._ZN7cutlass13device_kernelINS_4gemm6kernel13GemmUniversalIN4cute5tupleIJiiiiEEENS1_10collective13CollectiveMmaINS1_41MainloopSm100TmaUmmaWarpSpecializedSparseILi10ELi2ELi2ENS5_IJNS4_1CILi1EEESB_SB_EEEEENS5_IJNSA_ILi128EEENSA_ILi64EEESF_EEENS_10bfloat16_tENS5_IJNS4_6LayoutINS5_IJiNS5_IJNSA_ILi2EEEiEEEiEEENS5_IJlNS5_IJSB_SJ_EEElEEEEENSI_INS5_IJNS5_IJNS5_IJNSA_ILi8EEESJ_SP_EEEiEEENS5_IJNS5_IJNSA_ILi16EEESJ_NSA_ILi4EEEEEEiEEEiEEENS5_IJNS5_IJNS5_IJSE_SS_NSA_ILi2048EEEEEENSA_ILi16384EEEEEENS5_IJNS5_IJSB_NSA_ILi1024EEENSA_ILi32EEEEEElEEElEEEEEEEESH_NS5_IJlSB_lEEENS4_8TiledMMAINS4_8MMA_AtomIJNS4_27SM100_MMA_F16BF16_SS_SPARSEISH_SH_fLi128ELi64ELNS4_4UMMA5MajorE0ELS1D_0ELNS1C_7ScaleInE0ELS1E_0EEEEEENSI_ISC_NS5_IJNSA_ILi0EEES1H_S1H_EEEEENS5_IJNS4_10UnderscoreES1K_S1K_EEEEENS4_13SM90_TMA_LOADENS4_14ComposedLayoutINS4_7SwizzleILi2ELi4ELi3EEENS4_25smem_sparse_ptr_flag_bitsILi2ELi16EEENSI_INS5_IJNS5_IJSB_SP_EEENS5_IJSJ_S12_EEEEEENS5_IJNS5_IJS1H_SF_EEESM_EEEEEEEvNS4_8identityES1N_NS1O_INS1P_ILi3ELi4ELi3EEENS4_18smem_ptr_flag_bitsILi16EEENSI_INS5_IJSP_SF_EEENS5_IJSF_SB_EEEEEEEvS20_EENS_8epilogue10collective18CollectiveEpilogueINS29_23Sm100TmaWarpSpecializedILi4ELi2ELi16ELb1ELb0EEEJSG_NS5_IJNSI_ISE_SB_EENSI_ISS_SB_EEEEEfNS5_IJSB_llEEEfS2H_NS29_6fusion15FusionCallbacksIS2D_NS2I_17LinearCombinationIffffLNS_15FloatRoundStyleE2EEESG_S2G_JEEENS4_5SM1004TMEM4LOAD26SM100_TMEM_LOAD_32dp32b16xES1N_NS1O_INS1P_ILi2ELi5ELi2EEENS22_ILi32EEENSI_INS5_IJS12_ST_EEENS5_IJSB_S12_EEEEEEENS4_39AutoVectorizingCopyWithAssumedAlignmentILi128EEENS4_14SM90_TMA_STOREES2X_S2Z_S2Z_EEEvvEEEEvNT_6ParamsE:
        .type           _ZN7cutlass13device_kernelINS_4gemm6kernel13GemmUniversalIN4cute5tupleIJiiiiEEENS1_10collective13CollectiveMmaINS1_41MainloopSm100TmaUmmaWarpSpecializedSparseILi10ELi2ELi2ENS5_IJNS4_1CILi1EEESB_SB_EEEEENS5_IJNSA_ILi128EEENSA_ILi64EEESF_EEENS_10bfloat16_tENS5_IJNS4_6LayoutINS5_IJiNS5_IJNSA_ILi2EEEiEEEiEEENS5_IJlNS5_IJSB_SJ_EEElEEEEENSI_INS5_IJNS5_IJNS5_IJNSA_ILi8EEESJ_SP_EEEiEEENS5_IJNS5_IJNSA_ILi16EEESJ_NSA_ILi4EEEEEEiEEEiEEENS5_IJNS5_IJNS5_IJSE_SS_NSA_ILi2048EEEEEENSA_ILi16384EEEEEENS5_IJNS5_IJSB_NSA_ILi1024EEENSA_ILi32EEEEEElEEElEEEEEEEESH_NS5_IJlSB_lEEENS4_8TiledMMAINS4_8MMA_AtomIJNS4_27SM100_MMA_F16BF16_SS_SPARSEISH_SH_fLi128ELi64ELNS4_4UMMA5MajorE0ELS1D_0ELNS1C_7ScaleInE0ELS1E_0EEEEEENSI_ISC_NS5_IJNSA_ILi0EEES1H_S1H_EEEEENS5_IJNS4_10UnderscoreES1K_S1K_EEEEENS4_13SM90_TMA_LOADENS4_14ComposedLayoutINS4_7SwizzleILi2ELi4ELi3EEENS4_25smem_sparse_ptr_flag_bitsILi2ELi16EEENSI_INS5_IJNS5_IJSB_SP_EEENS5_IJSJ_S12_EEEEEENS5_IJNS5_IJS1H_SF_EEESM_EEEEEEEvNS4_8identityES1N_NS1O_INS1P_ILi3ELi4ELi3EEENS4_18smem_ptr_flag_bitsILi16EEENSI_INS5_IJSP_SF_EEENS5_IJSF_SB_EEEEEEEvS20_EENS_8epilogue10collective18CollectiveEpilogueINS29_23Sm100TmaWarpSpecializedILi4ELi2ELi16ELb1ELb0EEEJSG_NS5_IJNSI_ISE_SB_EENSI_ISS_SB_EEEEEfNS5_IJSB_llEEEfS2H_NS29_6fusion15FusionCallbacksIS2D_NS2I_17LinearCombinationIffffLNS_15FloatRoundStyleE2EEESG_S2G_JEEENS4_5SM1004TMEM4LOAD26SM100_TMEM_LOAD_32dp32b16xES1N_NS1O_INS1P_ILi2ELi5ELi2EEENS22_ILi32EEENSI_INS5_IJS12_ST_EEENS5_IJSB_S12_EEEEEEENS4_39AutoVectorizingCopyWithAssumedAlignmentILi128EEENS4_14SM90_TMA_STOREES2X_S2Z_S2Z_EEEvvEEEEvNT_6ParamsE,@function
        .size           _ZN7cutlass13device_kernelINS_4gemm6kernel13GemmUniversalIN4cute5tupleIJiiiiEEENS1_10collective13CollectiveMmaINS1_41MainloopSm100TmaUmmaWarpSpecializedSparseILi10ELi2ELi2ENS5_IJNS4_1CILi1EEESB_SB_EEEEENS5_IJNSA_ILi128EEENSA_ILi64EEESF_EEENS_10bfloat16_tENS5_IJNS4_6LayoutINS5_IJiNS5_IJNSA_ILi2EEEiEEEiEEENS5_IJlNS5_IJSB_SJ_EEElEEEEENSI_INS5_IJNS5_IJNS5_IJNSA_ILi8EEESJ_SP_EEEiEEENS5_IJNS5_IJNSA_ILi16EEESJ_NSA_ILi4EEEEEEiEEEiEEENS5_IJNS5_IJNS5_IJSE_SS_NSA_ILi2048EEEEEENSA_ILi16384EEEEEENS5_IJNS5_IJSB_NSA_ILi1024EEENSA_ILi32EEEEEElEEElEEEEEEEESH_NS5_IJlSB_lEEENS4_8TiledMMAINS4_8MMA_AtomIJNS4_27SM100_MMA_F16BF16_SS_SPARSEISH_SH_fLi128ELi64ELNS4_4UMMA5MajorE0ELS1D_0ELNS1C_7ScaleInE0ELS1E_0EEEEEENSI_ISC_NS5_IJNSA_ILi0EEES1H_S1H_EEEEENS5_IJNS4_10UnderscoreES1K_S1K_EEEEENS4_13SM90_TMA_LOADENS4_14ComposedLayoutINS4_7SwizzleILi2ELi4ELi3EEENS4_25smem_sparse_ptr_flag_bitsILi2ELi16EEENSI_INS5_IJNS5_IJSB_SP_EEENS5_IJSJ_S12_EEEEEENS5_IJNS5_IJS1H_SF_EEESM_EEEEEEEvNS4_8identityES1N_NS1O_INS1P_ILi3ELi4ELi3EEENS4_18smem_ptr_flag_bitsILi16EEENSI_INS5_IJSP_SF_EEENS5_IJSF_SB_EEEEEEEvS20_EENS_8epilogue10collective18CollectiveEpilogueINS29_23Sm100TmaWarpSpecializedILi4ELi2ELi16ELb1ELb0EEEJSG_NS5_IJNSI_ISE_SB_EENSI_ISS_SB_EEEEEfNS5_IJSB_llEEEfS2H_NS29_6fusion15FusionCallbacksIS2D_NS2I_17LinearCombinationIffffLNS_15FloatRoundStyleE2EEESG_S2G_JEEENS4_5SM1004TMEM4LOAD26SM100_TMEM_LOAD_32dp32b16xES1N_NS1O_INS1P_ILi2ELi5ELi2EEENS22_ILi32EEENSI_INS5_IJS12_ST_EEENS5_IJSB_S12_EEEEEEENS4_39AutoVectorizingCopyWithAssumedAlignmentILi128EEENS4_14SM90_TMA_STOREES2X_S2Z_S2Z_EEEvvEEEEvNT_6ParamsE,(.L_x_182 - _ZN7cutlass13device_kernelINS_4gemm6kernel13GemmUniversalIN4cute5tupleIJiiiiEEENS1_10collective13CollectiveMmaINS1_41MainloopSm100TmaUmmaWarpSpecializedSparseILi10ELi2ELi2ENS5_IJNS4_1CILi1EEESB_SB_EEEEENS5_IJNSA_ILi128EEENSA_ILi64EEESF_EEENS_10bfloat16_tENS5_IJNS4_6LayoutINS5_IJiNS5_IJNSA_ILi2EEEiEEEiEEENS5_IJlNS5_IJSB_SJ_EEElEEEEENSI_INS5_IJNS5_IJNS5_IJNSA_ILi8EEESJ_SP_EEEiEEENS5_IJNS5_IJNSA_ILi16EEESJ_NSA_ILi4EEEEEEiEEEiEEENS5_IJNS5_IJNS5_IJSE_SS_NSA_ILi2048EEEEEENSA_ILi16384EEEEEENS5_IJNS5_IJSB_NSA_ILi1024EEENSA_ILi32EEEEEElEEElEEEEEEEESH_NS5_IJlSB_lEEENS4_8TiledMMAINS4_8MMA_AtomIJNS4_27SM100_MMA_F16BF16_SS_SPARSEISH_SH_fLi128ELi64ELNS4_4UMMA5MajorE0ELS1D_0ELNS1C_7ScaleInE0ELS1E_0EEEEEENSI_ISC_NS5_IJNSA_ILi0EEES1H_S1H_EEEEENS5_IJNS4_10UnderscoreES1K_S1K_EEEEENS4_13SM90_TMA_LOADENS4_14ComposedLayoutINS4_7SwizzleILi2ELi4ELi3EEENS4_25smem_sparse_ptr_flag_bitsILi2ELi16EEENSI_INS5_IJNS5_IJSB_SP_EEENS5_IJSJ_S12_EEEEEENS5_IJNS5_IJS1H_SF_EEESM_EEEEEEEvNS4_8identityES1N_NS1O_INS1P_ILi3ELi4ELi3EEENS4_18smem_ptr_flag_bitsILi16EEENSI_INS5_IJSP_SF_EEENS5_IJSF_SB_EEEEEEEvS20_EENS_8epilogue10collective18CollectiveEpilogueINS29_23Sm100TmaWarpSpecializedILi4ELi2ELi16ELb1ELb0EEEJSG_NS5_IJNSI_ISE_SB_EENSI_ISS_SB_EEEEEfNS5_IJSB_llEEEfS2H_NS29_6fusion15FusionCallbacksIS2D_NS2I_17LinearCombinationIffffLNS_15FloatRoundStyleE2EEESG_S2G_JEEENS4_5SM1004TMEM4LOAD26SM100_TMEM_LOAD_32dp32b16xES1N_NS1O_INS1P_ILi2ELi5ELi2EEENS22_ILi32EEENSI_INS5_IJS12_ST_EEENS5_IJSB_S12_EEEEEEENS4_39AutoVectorizingCopyWithAssumedAlignmentILi128EEENS4_14SM90_TMA_STOREES2X_S2Z_S2Z_EEEvvEEEEvNT_6ParamsE)
        .other          _ZN7cutlass13device_kernelINS_4gemm6kernel13GemmUniversalIN4cute5tupleIJiiiiEEENS1_10collective13CollectiveMmaINS1_41MainloopSm100TmaUmmaWarpSpecializedSparseILi10ELi2ELi2ENS5_IJNS4_1CILi1EEESB_SB_EEEEENS5_IJNSA_ILi128EEENSA_ILi64EEESF_EEENS_10bfloat16_tENS5_IJNS4_6LayoutINS5_IJiNS5_IJNSA_ILi2EEEiEEEiEEENS5_IJlNS5_IJSB_SJ_EEElEEEEENSI_INS5_IJNS5_IJNS5_IJNSA_ILi8EEESJ_SP_EEEiEEENS5_IJNS5_IJNSA_ILi16EEESJ_NSA_ILi4EEEEEEiEEEiEEENS5_IJNS5_IJNS5_IJSE_SS_NSA_ILi2048EEEEEENSA_ILi16384EEEEEENS5_IJNS5_IJSB_NSA_ILi1024EEENSA_ILi32EEEEEElEEElEEEEEEEESH_NS5_IJlSB_lEEENS4_8TiledMMAINS4_8MMA_AtomIJNS4_27SM100_MMA_F16BF16_SS_SPARSEISH_SH_fLi128ELi64ELNS4_4UMMA5MajorE0ELS1D_0ELNS1C_7ScaleInE0ELS1E_0EEEEEENSI_ISC_NS5_IJNSA_ILi0EEES1H_S1H_EEEEENS5_IJNS4_10UnderscoreES1K_S1K_EEEEENS4_13SM90_TMA_LOADENS4_14ComposedLayoutINS4_7SwizzleILi2ELi4ELi3EEENS4_25smem_sparse_ptr_flag_bitsILi2ELi16EEENSI_INS5_IJNS5_IJSB_SP_EEENS5_IJSJ_S12_EEEEEENS5_IJNS5_IJS1H_SF_EEESM_EEEEEEEvNS4_8identityES1N_NS1O_INS1P_ILi3ELi4ELi3EEENS4_18smem_ptr_flag_bitsILi16EEENSI_INS5_IJSP_SF_EEENS5_IJSF_SB_EEEEEEEvS20_EENS_8epilogue10collective18CollectiveEpilogueINS29_23Sm100TmaWarpSpecializedILi4ELi2ELi16ELb1ELb0EEEJSG_NS5_IJNSI_ISE_SB_EENSI_ISS_SB_EEEEEfNS5_IJSB_llEEEfS2H_NS29_6fusion15FusionCallbacksIS2D_NS2I_17LinearCombinationIffffLNS_15FloatRoundStyleE2EEESG_S2G_JEEENS4_5SM1004TMEM4LOAD26SM100_TMEM_LOAD_32dp32b16xES1N_NS1O_INS1P_ILi2ELi5ELi2EEENS22_ILi32EEENSI_INS5_IJS12_ST_EEENS5_IJSB_S12_EEEEEEENS4_39AutoVectorizingCopyWithAssumedAlignmentILi128EEENS4_14SM90_TMA_STOREES2X_S2Z_S2Z_EEEvvEEEEvNT_6ParamsE,@"STO_CUDA_ENTRY STV_DEFAULT"
_ZN7cutlass13device_kernelINS_4gemm6kernel13GemmUniversalIN4cute5tupleIJiiiiEEENS1_10collective13CollectiveMmaINS1_41MainloopSm100TmaUmmaWarpSpecializedSparseILi10ELi2ELi2ENS5_IJNS4_1CILi1EEESB_SB_EEEEENS5_IJNSA_ILi128EEENSA_ILi64EEESF_EEENS_10bfloat16_tENS5_IJNS4_6LayoutINS5_IJiNS5_IJNSA_ILi2EEEiEEEiEEENS5_IJlNS5_IJSB_SJ_EEElEEEEENSI_INS5_IJNS5_IJNS5_IJNSA_ILi8EEESJ_SP_EEEiEEENS5_IJNS5_IJNSA_ILi16EEESJ_NSA_ILi4EEEEEEiEEEiEEENS5_IJNS5_IJNS5_IJSE_SS_NSA_ILi2048EEEEEENSA_ILi16384EEEEEENS5_IJNS5_IJSB_NSA_ILi1024EEENSA_ILi32EEEEEElEEElEEEEEEEESH_NS5_IJlSB_lEEENS4_8TiledMMAINS4_8MMA_AtomIJNS4_27SM100_MMA_F16BF16_SS_SPARSEISH_SH_fLi128ELi64ELNS4_4UMMA5MajorE0ELS1D_0ELNS1C_7ScaleInE0ELS1E_0EEEEEENSI_ISC_NS5_IJNSA_ILi0EEES1H_S1H_EEEEENS5_IJNS4_10UnderscoreES1K_S1K_EEEEENS4_13SM90_TMA_LOADENS4_14ComposedLayoutINS4_7SwizzleILi2ELi4ELi3EEENS4_25smem_sparse_ptr_flag_bitsILi2ELi16EEENSI_INS5_IJNS5_IJSB_SP_EEENS5_IJSJ_S12_EEEEEENS5_IJNS5_IJS1H_SF_EEESM_EEEEEEEvNS4_8identityES1N_NS1O_INS1P_ILi3ELi4ELi3EEENS4_18smem_ptr_flag_bitsILi16EEENSI_INS5_IJSP_SF_EEENS5_IJSF_SB_EEEEEEEvS20_EENS_8epilogue10collective18CollectiveEpilogueINS29_23Sm100TmaWarpSpecializedILi4ELi2ELi16ELb1ELb0EEEJSG_NS5_IJNSI_ISE_SB_EENSI_ISS_SB_EEEEEfNS5_IJSB_llEEEfS2H_NS29_6fusion15FusionCallbacksIS2D_NS2I_17LinearCombinationIffffLNS_15FloatRoundStyleE2EEESG_S2G_JEEENS4_5SM1004TMEM4LOAD26SM100_TMEM_LOAD_32dp32b16xES1N_NS1O_INS1P_ILi2ELi5ELi2EEENS22_ILi32EEENSI_INS5_IJS12_ST_EEENS5_IJSB_S12_EEEEEEENS4_39AutoVectorizingCopyWithAssumedAlignmentILi128EEENS4_14SM90_TMA_STOREES2X_S2Z_S2Z_EEEvvEEEEvNT_6ParamsE:
[----:B------:R-:W1:Y:S01]  /*0000*/  LDC R1, c[0x0][0x37c] ;  /* 0x0000df00ff017b82 */ /* 0x000e620000000800 */
[----:B------:R-:W2:Y:S01]  /*0010*/  S2R R72, SR_TID.X ;  /* 0x0000000000487919 */ /* 0x000ea20000002100 */
[----:B------:R-:W3:Y:S01]  /*0020*/  LDCU.64 UR4, c[0x0][0xa90] ;  /* 0x00015200ff0477ac */ /* 0x000ee20008000a00 */
[----:B------:R-:W-:Y:S02]  /*0030*/  PRMT R59, RZ, 0x7610, R59 ;  /* 0x00007610ff3b7816 */ /* 0x000fe4000000003b */
[----:B------:R-:W-:Y:S01]  /*0040*/  ELECT P4, URZ, PT ;  /* 0x0000000000ff782f */ /* 0x000fe20003880000 */
[----:B------:R-:W4:Y:S01]  /*0050*/  LDCU.64 UR38, c[0x0][0x358] ;  /* 0x00006b00ff2677ac */ /* 0x000f220008000a00 */
[----:B---3--:R-:W-:-:S04]  /*0060*/  UISETP.NE.U32.AND UP0, UPT, UR4, URZ, UPT ;  /* 0x000000ff0400728c */ /* 0x008fc8000bf05070 */
[----:B------:R-:W-:Y:S01]  /*0070*/  UISETP.NE.AND.EX UP0, UPT, UR5, URZ, UPT, UP0 ;  /* 0x000000ff0500728c */ /* 0x000fe2000bf05300 */
[----:B--2---:R-:W-:-:S05]  /*0080*/  SHF.R.U32.HI R63, RZ, 0x5, R72 ;  /* 0x00000005ff3f7819 */ /* 0x004fca0000011648 */
[----:B------:R-:W2:Y:S02]  /*0090*/  SHFL.IDX PT, R0, R63, RZ, 0x1f ;  /* 0x00001fff3f007589 */ /* 0x000ea400000e0000 */
[----:B--2---:R-:W-:Y:S01]  /*00a0*/  R2UR UR8, R0 ;  /* 0x00000000000872ca */ /* 0x004fe200000e0000 */
[----:B-1--4-:R-:W-:-:S14]  /*00b0*/  BRA.U UP0, `(.L_x_0) ;  /* 0x00000001002c7547 */ /* 0x012fdc000b800000 */
[----:B------:R-:W1:Y:S02]  /*00c0*/  LDCU.64 UR6, c[0x0][0xa88] ;  /* 0x00015100ff0677ac */ /* 0x000e640008000a00 */
[----:B-1----:R-:W-:-:S04]  /*00d0*/  UISETP.NE.U32.AND UP0, UPT, UR6, URZ, UPT ;  /* 0x000000ff0600728c */ /* 0x002fc8000bf05070 */
[----:B------:R-:W-:-:S09]  /*00e0*/  UISETP.NE.AND.EX UP0, UPT, UR7, URZ, UPT, UP0 ;  /* 0x000000ff0700728c */ /* 0x000fd2000bf05300 */
[----:B------:R-:W-:Y:S05]  /*00f0*/  BRA.U !UP0, `(.L_x_1) ;  /* 0x0000000108107547 */ /* 0x000fea000b800000 */
[----:B------:R-:W1:Y:S02]  /*0100*/  LDC.64 R2, c[0x0][0xa88] ;  /* 0x0002a200ff027b82 */ /* 0x000e640000000a00 */
[----:B-1----:R1:W5:Y:S01]  /*0110*/  LDG.E R35, desc[UR38][R2.64] ;  /* 0x0000002602237981 */ /* 0x002362000c1e1900 */
[----:B------:R-:W-:Y:S01]  /*0120*/  HFMA2 R59, -RZ, RZ, 0, 5.9604644775390625e-08 ;  /* 0x00000001ff3b7431 */ /* 0x000fe200000001ff */
[----:B------:R-:W-:Y:S05]  /*0130*/  BRA `(.L_x_0) ;  /* 0x00000000000c7947 */ /* 0x000fea0003800000 */
.L_x_1:
[----:B------:R-:W1:Y:S01]  /*0140*/  LDCU UR6, c[0x0][0xa80] ;  /* 0x00015000ff0677ac */ /* 0x000e620008000800 */
[----:B------:R-:W-:Y:S01]  /*0150*/  HFMA2 R59, -RZ, RZ, 0, 5.9604644775390625e-08 ;  /* 0x00000001ff3b7431 */ /* 0x000fe200000001ff */
[----:B-1----:R-:W-:-:S07]  /*0160*/  MOV R35, UR6 ;  /* 0x0000000600237c02 */ /* 0x002fce0008000f00 */
.L_x_0:
[----:B------:R-:W2:Y:S02]  /*0170*/  LDCU.64 UR6, c[0x0][0xab0] ;  /* 0x00015600ff0677ac */ /* 0x000ea40008000a00 */
[----:B--2---:R-:W-:-:S04]  /*0180*/  UISETP.NE.U32.AND UP0, UPT, UR6, URZ, UPT ;  /* 0x000000ff0600728c */ /* 0x004fc8000bf05070 */
[----:B------:R-:W-:-:S09]  /*0190*/  UISETP.NE.AND.EX UP0, UPT, UR7, URZ, UPT, UP0 ;  /* 0x000000ff0700728c */ /* 0x000fd2000bf05300 */
[----:B------:R-:W-:Y:S05]  /*01a0*/  BRA.U UP0, `(.L_x_2) ;  /* 0x0000000100247547 */ /* 0x000fea000b800000 */
[----:B------:R-:W2:Y:S02]  /*01b0*/  LDCU.64 UR6, c[0x0][0xaa8] ;  /* 0x00015500ff0677ac */ /* 0x000ea40008000a00 */
[----:B--2---:R-:W-:-:S04]  /*01c0*/  UISETP.NE.U32.AND UP0, UPT, UR6, URZ, UPT ;  /* 0x000000ff0600728c */ /* 0x004fc8000bf05070 */
[----:B------:R-:W-:-:S09]  /*01d0*/  UISETP.NE.AND.EX UP0, UPT, UR7, URZ, UPT, UP0 ;  /* 0x000000ff0700728c */ /* 0x000fd2000bf05300 */
[----:B------:R-:W-:Y:S05]  /*01e0*/  BRA.U !UP0, `(.L_x_3) ;  /* 0x00000001080c7547 */ /* 0x000fea000b800000 */
[----:B------:R-:W2:Y:S02]  /*01f0*/  LDC.64 R32, c[0x0][0xaa8] ;  /* 0x0002aa00ff207b82 */ /* 0x000ea40000000a00 */
[----:B--2---:R2:W5:Y:S01]  /*0200*/  LDG.E R32, desc[UR38][R32.64] ;  /* 0x0000002620207981 */ /* 0x004562000c1e1900 */
[----:B------:R-:W-:Y:S05]  /*0210*/  BRA `(.L_x_2) ;  /* 0x0000000000087947 */ /* 0x000fea0003800000 */
.L_x_3:
[----:B------:R-:W2:Y:S02]  /*0220*/  LDCU UR6, c[0x0][0xaa0] ;  /* 0x00015400ff0677ac */ /* 0x000ea40008000800 */
[----:B--2---:R-:W-:Y:S02]  /*0230*/  MOV R32, UR6 ;  /* 0x0000000600207c02 */ /* 0x004fe40008000f00 */
.L_x_2:
[----:B------:R-:W-:Y:S01]  /*0240*/  IMAD.U32 R0, RZ, RZ, UR8 ;  /* 0x00000008ff007e24 */ /* 0x000fe2000f8e00ff */
[----:B------:R-:W-:Y:S04]  /*0250*/  BSSY.RECONVERGENT B0, `(.L_x_4) ;  /* 0x000000f000007945 */ /* 0x000fe80003800200 */
[C---:B------:R-:W-:Y:S02]  /*0260*/  ISETP.NE.OR P1, PT, R0.reuse, 0x1, !P4 ;  /* 0x000000010000780c */ /* 0x040fe40006725670 */
[----:B------:R-:W-:-:S11]  /*0270*/  ISETP.NE.OR P0, PT, R0, 0x3, !P4 ;  /* 0x000000030000780c */ /* 0x000fd60006705670 */
[----:B------:R-:W-:Y:S05]  /*0280*/  @P1 BRA `(.L_x_5) ;  /* 0x00000000002c1947 */ /* 0x000fea0003800000 */
[----:B------:R-:W3:Y:S02]  /*0290*/  LDCU.64 UR6, c[0x0][0x348] ;  /* 0x00006900ff0677ac */ /* 0x000ee40008000a00 */
[----:B---3--:R-:W-:Y:S02]  /*02a0*/  UIADD3 UR12, UP2, UPT, UR6, 0x80, URZ ;  /* 0x00000080060c7890 */ /* 0x008fe4000ff5e0ff */
[----:B------:R-:W-:Y:S02]  /*02b0*/  UIADD3 UR10, UP1, UPT, UR6, 0x280, URZ ;  /* 0x00000280060a7890 */ /* 0x000fe4000ff3e0ff */
[----:B------:R-:W-:Y:S02]  /*02c0*/  UIADD3 UR6, UP0, UPT, UR6, 0x180, URZ ;  /* 0x0000018006067890 */ /* 0x000fe4000ff1e0ff */
[----:B------:R-:W-:Y:S02]  /*02d0*/  UIADD3.X UR13, UPT, UPT, URZ, UR7, URZ, UP2, !UPT ;  /* 0x00000007ff0d7290 */ /* 0x000fe400097fe4ff */
[----:B------:R-:W-:-:S02]  /*02e0*/  UIADD3.X UR11, UPT, UPT, URZ, UR7, URZ, UP1, !UPT ;  /* 0x00000007ff0b7290 */ /* 0x000fc40008ffe4ff */
[----:B------:R-:W-:-:S05]  /*02f0*/  UIADD3.X UR7, UPT, UPT, URZ, UR7, URZ, UP0, !UPT ;  /* 0x00000007ff077290 */ /* 0x000fca00087fe4ff */
[----:B------:R3:W-:Y:S02]  /*0300*/  UTMACCTL.PF [UR12] ;  /* 0x000000000c0079b9 */ /* 0x0007e40008040000 */
[----:B------:R3:W-:Y:S02]  /*0310*/  UTMACCTL.PF [UR10] ;  /* 0x000000000a0079b9 */ /* 0x0007e40008040000 */
[----:B------:R3:W-:Y:S02]  /*0320*/  UTMACCTL.PF [UR6] ;  /* 0x00000000060079b9 */ /* 0x0007e40008040000 */
[----:B---3--:R-:W-:Y:S01]  /*0330*/  NOP ;  /* 0x0000000000007918 */ /* 0x008fe20000000000 */
.L_x_5:
[----:B------:R-:W-:Y:S05]  /*0340*/  BSYNC.RECONVERGENT B0 ;  /* 0x0000000000007941 */ /* 0x000fea0003800200 */
.L_x_4:
[----:B------:R-:W-:Y:S04]  /*0350*/  BSSY.RECONVERGENT B0, `(.L_x_6) ;  /* 0x000000a000007945 */ /* 0x000fe80003800200 */
[----:B------:R-:W-:Y:S05]  /*0360*/  @P0 BRA `(.L_x_7) ;  /* 0x0000000000200947 */ /* 0x000fea0003800000 */
[----:B------:R-:W3:Y:S02]  /*0370*/  LDCU.64 UR6, c[0x0][0x348] ;  /* 0x00006900ff0677ac */ /* 0x000ee40008000a00 */
[----:B---3--:R-:W-:Y:S02]  /*0380*/  UIADD3 UR10, UP1, UPT, UR6, 0x780, URZ ;  /* 0x00000780060a7890 */ /* 0x008fe4000ff3e0ff */
[----:B------:R-:W-:Y:S02]  /*0390*/  UIADD3 UR6, UP0, UPT, UR6, 0x880, URZ ;  /* 0x0000088006067890 */ /* 0x000fe4000ff1e0ff */
[----:B------:R-:W-:Y:S02]  /*03a0*/  UIADD3.X UR11, UPT, UPT, URZ, UR7, URZ, UP1, !UPT ;  /* 0x00000007ff0b7290 */ /* 0x000fe40008ffe4ff */
[----:B------:R-:W-:-:S07]  /*03b0*/  UIADD3.X UR7, UPT, UPT, URZ, UR7, URZ, UP0, !UPT ;  /* 0x00000007ff077290 */ /* 0x000fce00087fe4ff */
[----:B------:R3:W-:Y:S02]  /*03c0*/  UTMACCTL.PF [UR10] ;  /* 0x000000000a0079b9 */ /* 0x0007e40008040000 */
[----:B------:R3:W-:Y:S02]  /*03d0*/  UTMACCTL.PF [UR6] ;  /* 0x00000000060079b9 */ /* 0x0007e40008040000 */
[----:B---3--:R-:W-:Y:S01]  /*03e0*/  NOP ;  /* 0x0000000000007918 */ /* 0x008fe20000000000 */
.L_x_7:
[----:B------:R-:W-:Y:S05]  /*03f0*/  BSYNC.RECONVERGENT B0 ;  /* 0x0000000000007941 */ /* 0x000fea0003800200 */
.L_x_6:
[----:B------:R-:W3:Y:S01]  /*0400*/  LDCU.64 UR6, c[0x0][0xa88] ;  /* 0x00015100ff0677ac */ /* 0x000ee20008000a00 */
[----:B------:R-:W-:Y:S02]  /*0410*/  UISETP.EQ.U32.AND UP1, UPT, UR4, URZ, UPT ;  /* 0x000000ff0400728c */ /* 0x000fe4000bf22070 */
[----:B------:R-:W-:Y:S02]  /*0420*/  UPLOP3.LUT UP2, UPT, UPT, UPT, UPT, 0x80, 0x8 ;  /* 0x000000000008789c */ /* 0x000fe40003f4f070 */
[----:B---3--:R-:W-:-:S04]  /*0430*/  UISETP.NE.U32.AND UP0, UPT, UR6, URZ, UPT ;  /* 0x000000ff0600728c */ /* 0x008fc8000bf05070 */
[----:B------:R-:W-:-:S04]  /*0440*/  UISETP.NE.AND.EX UP0, UPT, UR7, URZ, UPT, UP0 ;  /* 0x000000ff0700728c */ /* 0x000fc8000bf05300 */
[----:B------:R-:W-:-:S04]  /*0450*/  UISETP.EQ.OR.EX UP3, UPT, UR5, URZ, !UP0, UP1 ;  /* 0x000000ff0500728c */ /* 0x000fc8000c762710 */
[----:B------:R-:W-:-:S05]  /*0460*/  UP2UR UR50, UPR, URZ, 0x8 ;  /* 0x00000008ff327883 */ /* 0x000fca0008000000 */
[----:B------:R-:W-:Y:S07]  /*0470*/  BRA.U !UP3, `(.L_x_8) ;  /* 0x000000010b207547 */ /* 0x000fee000b800000 */
[----:B------:R-:W-:Y:S01]  /*0480*/  UISETP.NE.U32.AND UP1, UPT, UR4, URZ, UPT ;  /* 0x000000ff0400728c */ /* 0x000fe2000bf25070 */
[----:B-----5:R-:W-:Y:S01]  /*0490*/  FSETP.NEU.AND P0, PT, R35, RZ, PT ;  /* 0x000000ff2300720b */ /* 0x020fe20003f0d000 */
[----:B------:R-:W-:Y:S02]  /*04a0*/  USEL UR4, URZ, 0xffffffff, UP0 ;  /* 0xffffffffff047887 */ /* 0x000fe40008000000 */
[----:B------:R-:W-:-:S10]  /*04b0*/  UISETP.NE.AND.EX UP1, UPT, UR5, URZ, UPT, UP1 ;  /* 0x000000ff0500728c */ /* 0x000fd4000bf25310 */
[----:B------:R-:W-:Y:S01]  /*04c0*/  VOTEU.ANY UP0, P0 ;  /* 0x0000000000ff7886 */ /* 0x000fe20000000100 */
[----:B------:R-:W-:-:S04]  /*04d0*/  @!UP1 USEL UR4, URZ, 0xffffffff, UP0 ;  /* 0xffffffffff049887 */ /* 0x000fc80008000000 */
[----:B------:R-:W-:-:S04]  /*04e0*/  ULOP3.LUT UR4, UR4, 0x1, URZ, 0xc0, !UPT ;  /* 0x0000000104047892 */ /* 0x000fc8000f8ec0ff */
[----:B------:R-:W-:-:S11]  /*04f0*/  UISETP.NE.U32.AND UP2, UPT, UR4, 0x1, UPT ;  /* 0x000000010400788c */ /* 0x000fd6000bf45070 */
.L_x_8:
[----:B-1----:R-:W1:Y:S02]  /*0500*/  SHFL.IDX PT, R2, R63, RZ, 0x1f ;  /* 0x00001fff3f027589 */ /* 0x002e6400000e0000 */
[----:B-1----:R-:W-:-:S13]  /*0510*/  ISETP.NE.AND P0, PT, R2, RZ, PT ;  /* 0x000000ff0200720c */ /* 0x002fda0003f05270 */
[----:B------:R-:W-:Y:S05]  /*0520*/  @P0 BRA `(.L_x_9) ;  /* 0x0000000000840947 */ /* 0x000fea0003800000 */
[----:B------:R-:W-:Y:S01]  /*0530*/  ELECT P0, URZ, PT ;  /* 0x0000000000ff782f */ /* 0x000fe20003800000 */
[----:B------:R-:W-:-:S12]  /*0540*/  BSSY.RECONVERGENT B0, `(.L_x_9) ;  /* 0x000001f000007945 */ /* 0x000fd80003800200 */
[----:B------:R-:W-:Y:S05]  /*0550*/  @!P0 BRA `(.L_x_10) ;  /* 0x0000000000748947 */ /* 0x000fea0003800000 */
[----:B------:R-:W1:Y:S01]  /*0560*/  S2UR UR5, SR_CgaCtaId ;  /* 0x00000000000579c3 */ /* 0x000e620000008800 */
[----:B------:R-:W-:Y:S01]  /*0570*/  UMOV UR6, 0x400 ;  /* 0x0000040000067882 */ /* 0x000fe20000000000 */
[----:B------:R-:W-:Y:S01]  /*0580*/  UMOV UR4, 0x1 ;  /* 0x0000000100047882 */ /* 0x000fe20000000000 */
[----:B-1----:R-:W-:Y:S02]  /*0590*/  ULEA UR5, UR5, UR6, 0x18 ;  /* 0x0000000605057291 */ /* 0x002fe4000f8ec0ff */
[----:B------:R-:W-:-:S04]  /*05a0*/  UIADD3 UR6, UPT, UPT, -UR4, 0x100000, URZ ;  /* 0x0010000004067890 */ /* 0x000fc8000fffe1ff */
[----:B------:R-:W-:Y:S02]  /*05b0*/  USHF.L.U32 UR7, UR6, 0xb, URZ ;  /* 0x0000000b06077899 */ /* 0x000fe400080006ff */
[----:B------:R-:W-:Y:S01]  /*05c0*/  USHF.L.U32 UR6, UR6, 0x1, URZ ;  /* 0x0000000106067899 */ /* 0x000fe200080006ff */
[----:B------:R-:W1:Y:S11]  /*05d0*/  FENCE.VIEW.ASYNC.S ;  /* 0x00000000000073c6 */ /* 0x000e760000000000 */
[----:B-1----:R1:W3:Y:S01]  /*05e0*/  SYNCS.EXCH.64 URZ, [UR5], UR6 ;  /* 0x0000000605ff75b2 */ /* 0x0022e20008000100 */
[----:B------:R1:W4:Y:S01]  /*05f0*/  SYNCS.EXCH.64 URZ, [UR5+0x50], UR6 ;  /* 0x0000500605ff75b2 */ /* 0x0003220008000100 */
[----:B------:R1:W1:Y:S01]  /*0600*/  SYNCS.EXCH.64 URZ, [UR5+0x8], UR6 ;  /* 0x0000080605ff75b2 */ /* 0x0002620008000100 */
        /* <DEDUP_REMOVED lines=17> */
[----:B------:R-:W-:Y:S01]  /*0720*/  NOP ;  /* 0x0000000000007918 */ /* 0x000fe20000000000 */
.L_x_10:
[----:B-1----:R-:W-:Y:S05]  /*0730*/  BSYNC.RECONVERGENT B0 ;  /* 0x0000000000007941 */ /* 0x002fea0003800200 */
.L_x_9:
[----:B------:R-:W1:Y:S01]  /*0740*/  SHFL.IDX PT, R2, R63, RZ, 0x1f ;  /* 0x00001fff3f027589 */ /* 0x000e6200000e0000 */
[----:B------:R-:W-:Y:S01]  /*0750*/  NOP ;  /* 0x0000000000007918 */ /* 0x000fe20000000000 */
[----:B-1----:R-:W-:-:S13]  /*0760*/  ISETP.NE.AND P0, PT, R2, 0x1, PT ;  /* 0x000000010200780c */ /* 0x002fda0003f05270 */
[----:B------:R-:W-:Y:S05]  /*0770*/  @P0 BRA `(.L_x_11) ;  /* 0x0000000000580947 */ /* 0x000fea0003800000 */
[----:B------:R-:W1:Y:S01]  /*0780*/  S2UR UR6, SR_CgaCtaId ;  /* 0x00000000000679c3 */ /* 0x000e620000008800 */
[----:B------:R-:W-:Y:S01]  /*0790*/  UMOV UR7, 0x400 ;  /* 0x0000040000077882 */ /* 0x000fe20000000000 */
[----:B------:R-:W-:Y:S01]  /*07a0*/  UMOV UR5, 0x20 ;  /* 0x0000002000057882 */ /* 0x000fe20000000000 */
[----:B------:R-:W-:Y:S01]  /*07b0*/  UMOV UR4, 0x80 ;  /* 0x0000008000047882 */ /* 0x000fe20000000000 */
[----:B------:R-:W-:-:S04]  /*07c0*/  UIADD3 UR10, UPT, UPT, -UR5, 0x100000, URZ ;  /* 0x00100000050a7890 */ /* 0x000fc8000fffe1ff */
[----:B------:R-:W-:Y:S02]  /*07d0*/  USHF.L.U32 UR11, UR10, 0xb, URZ ;  /* 0x0000000b0a0b7899 */ /* 0x000fe400080006ff */
[----:B------:R-:W-:Y:S02]  /*07e0*/  USHF.L.U32 UR10, UR10, 0x1, URZ ;  /* 0x000000010a0a7899 */ /* 0x000fe400080006ff */
[----:B------:R-:W-:-:S04]  /*07f0*/  UIADD3 UR4, UPT, UPT, -UR4, 0x100000, URZ ;  /* 0x0010000004047890 */ /* 0x000fc8000fffe1ff */
[----:B------:R-:W-:Y:S02]  /*0800*/  USHF.L.U32 UR5, UR4, 0xb, URZ ;  /* 0x0000000b04057899 */ /* 0x000fe400080006ff */
[----:B------:R-:W-:Y:S01]  /*0810*/  USHF.L.U32 UR4, UR4, 0x1, URZ ;  /* 0x0000000104047899 */ /* 0x000fe200080006ff */
[----:B------:R-:W-:Y:S01]  /*0820*/  ELECT P0, URZ, PT ;  /* 0x0000000000ff782f */ /* 0x000fe20003800000 */
[----:B-1----:R-:W-:Y:S01]  /*0830*/  ULEA UR6, UR6, UR7, 0x18 ;  /* 0x0000000706067291 */ /* 0x002fe2000f8ec0ff */
[----:B------:R-:W1:Y:S11]  /*0840*/  FENCE.VIEW.ASYNC.S ;  /* 0x00000000000073c6 */ /* 0x000e760000000000 */
[----:B-1----:R1:W1:Y:S01]  /*0850*/  SYNCS.EXCH.64 URZ, [UR6+0xa0], UR10 ;  /* 0x0000a00a06ff75b2 */ /* 0x0022620008000100 */
        /* <DEDUP_REMOVED lines=8> */
.L_x_11:
[----:B------:R-:W2:Y:S01]  /*08e0*/  SHFL.IDX PT, R2, R63, RZ, 0x1f ;  /* 0x00001fff3f027589 */ /* 0x000ea200000e0000 */
[----:B------:R-:W-:Y:S01]  /*08f0*/  NOP ;  /* 0x0000000000007918 */ /* 0x000fe20000000000 */
[----:B--2---:R-:W-:-:S13]  /*0900*/  ISETP.NE.AND P0, PT, R2, 0x3, PT ;  /* 0x000000030200780c */ /* 0x004fda0003f05270 */
[----:B------:R-:W-:Y:S05]  /*0910*/  @P0 BRA `(.L_x_12) ;  /* 0x0000000000300947 */ /* 0x000fea0003800000 */
[----:B-1----:R-:W1:Y:S01]  /*0920*/  S2UR UR5, SR_CgaCtaId ;  /* 0x00000000000579c3 */ /* 0x002e620000008800 */
[----:B------:R-:W-:Y:S01]  /*0930*/  UMOV UR6, 0x400 ;  /* 0x0000040000067882 */ /* 0x000fe20000000000 */
[----:B------:R-:W-:Y:S01]  /*0940*/  UMOV UR4, 0x20 ;  /* 0x0000002000047882 */ /* 0x000fe20000000000 */
[----:B------:R-:W-:Y:S01]  /*0950*/  ELECT P0, URZ, PT ;  /* 0x0000000000ff782f */ /* 0x000fe20003800000 */
[----:B-1----:R-:W-:Y:S02]  /*0960*/  ULEA UR5, UR5, UR6, 0x18 ;  /* 0x0000000605057291 */ /* 0x002fe4000f8ec0ff */
[----:B------:R-:W-:-:S04]  /*0970*/  UIADD3 UR6, UPT, UPT, -UR4, 0x100000, URZ ;  /* 0x0010000004067890 */ /* 0x000fc8000fffe1ff */
[----:B------:R-:W-:Y:S02]  /*0980*/  USHF.L.U32 UR7, UR6, 0xb, URZ ;  /* 0x0000000b06077899 */ /* 0x000fe400080006ff */
[----:B------:R-:W-:Y:S01]  /*0990*/  USHF.L.U32 UR6, UR6, 0x1, URZ ;  /* 0x0000000106067899 */ /* 0x000fe200080006ff */
[----:B------:R-:W1:Y:S11]  /*09a0*/  FENCE.VIEW.ASYNC.S ;  /* 0x00000000000073c6 */ /* 0x000e760000000000 */
[----:B-1----:R2:W1:Y:S01]  /*09b0*/  SYNCS.EXCH.64 URZ, [UR5+0xe0], UR6 ;  /* 0x0000e00605ff75b2 */ /* 0x0024620008000100 */
[----:B------:R2:W1:Y:S02]  /*09c0*/  SYNCS.EXCH.64 URZ, [UR5+0xe8], UR6 ;  /* 0x0000e80605ff75b2 */ /* 0x0004640008000100 */
[----:B--2---:R-:W-:Y:S01]  /*09d0*/  NOP ;  /* 0x0000000000007918 */ /* 0x004fe20000000000 */
.L_x_12:
[----:B------:R-:W2:Y:S01]  /*09e0*/  SHFL.IDX PT, R2, R63, RZ, 0x1f ;  /* 0x00001fff3f027589 */ /* 0x000ea200000e0000 */
[----:B------:R-:W-:Y:S01]  /*09f0*/  NOP ;  /* 0x0000000000007918 */ /* 0x000fe20000000000 */
[----:B--2---:R-:W-:-:S13]  /*0a00*/  ISETP.NE.AND P0, PT, R2, 0x4, PT ;  /* 0x000000040200780c */ /* 0x004fda0003f05270 */
[----:B------:R-:W-:Y:S05]  /*0a10*/  @P0 BRA `(.L_x_13) ;  /* 0x00000000004c0947 */ /* 0x000fea0003800000 */
[----:B-1----:R-:W1:Y:S01]  /*0a20*/  S2UR UR5, SR_CgaCtaId ;  /* 0x00000000000579c3 */ /* 0x002e620000008800 */
[----:B------:R-:W-:Y:S01]  /*0a30*/  UMOV UR7, 0x100 ;  /* 0x0000010000077882 */ /* 0x000fe20000000000 */
[----:B------:R-:W-:Y:S01]  /*0a40*/  UMOV UR6, 0x400 ;  /* 0x0000040000067882 */ /* 0x000fe20000000000 */
[----:B------:R-:W-:Y:S01]  /*0a50*/  USEL UR7, UR7, 0xe0, UP2 ;  /* 0x000000e007077887 */ /* 0x000fe20009000000 */
[----:B------:R-:W-:Y:S01]  /*0a60*/  UMOV UR4, 0x1 ;  /* 0x0000000100047882 */ /* 0x000fe20000000000 */
[----:B------:R-:W-:Y:S01]  /*0a70*/  ELECT P0, URZ, PT ;  /* 0x0000000000ff782f */ /* 0x000fe20003800000 */
[----:B------:R-:W-:-:S04]  /*0a80*/  UIADD3 UR10, UPT, UPT, -UR4, 0x100000, URZ ;  /* 0x00100000040a7890 */ /* 0x000fc8000fffe1ff */
[----:B------:R-:W-:Y:S02]  /*0a90*/  USHF.L.U32 UR11, UR10, 0xb, URZ ;  /* 0x0000000b0a0b7899 */ /* 0x000fe400080006ff */
[----:B------:R-:W-:Y:S02]  /*0aa0*/  USHF.L.U32 UR10, UR10, 0x1, URZ ;  /* 0x000000010a0a7899 */ /* 0x000fe400080006ff */
[----:B-1----:R-:W-:Y:S02]  /*0ab0*/  ULEA UR5, UR5, UR6, 0x18 ;  /* 0x0000000605057291 */ /* 0x002fe4000f8ec0ff */
[----:B------:R-:W-:-:S04]  /*0ac0*/  UIADD3 UR6, UPT, UPT, -UR7, 0x100000, URZ ;  /* 0x0010000007067890 */ /* 0x000fc8000fffe1ff */
[----:B------:R-:W-:Y:S02]  /*0ad0*/  USHF.L.U32 UR7, UR6, 0xb, URZ ;  /* 0x0000000b06077899 */ /* 0x000fe400080006ff */
[----:B------:R-:W-:Y:S01]  /*0ae0*/  USHF.L.U32 UR6, UR6, 0x1, URZ ;  /* 0x0000000106067899 */ /* 0x000fe200080006ff */
[----:B------:R-:W1:Y:S03]  /*0af0*/  FENCE.VIEW.ASYNC.S ;  /* 0x00000000000073c6 */ /* 0x000e660000000000 */
[----:B-1----:R2:W1:Y:S08]  /*0b00*/  SYNCS.EXCH.64 URZ, [UR5+0xf0], UR10 ;  /* 0x0000f00a05ff75b2 */ /* 0x0024700008000100 */
[----:B------:R2:W1:Y:S01]  /*0b10*/  SYNCS.EXCH.64 URZ, [UR5+0x100], UR6 ;  /* 0x0001000605ff75b2 */ /* 0x0004620008000100 */
[----:B------:R2:W1:Y:S01]  /*0b20*/  SYNCS.EXCH.64 URZ, [UR5+0xf8], UR10 ;  /* 0x0000f80a05ff75b2 */ /* 0x0004620008000100 */
[----:B------:R2:W1:Y:S02]  /*0b30*/  SYNCS.EXCH.64 URZ, [UR5+0x108], UR6 ;  /* 0x0001080605ff75b2 */ /* 0x0004640008000100 */
[----:B--2---:R-:W-:Y:S01]  /*0b40*/  NOP ;  /* 0x0000000000007918 */ /* 0x004fe20000000000 */
.L_x_13:
[----:B------:R-:W2:Y:S01]  /*0b50*/  SHFL.IDX PT, R2, R63, RZ, 0x1f ;  /* 0x00001fff3f027589 */ /* 0x000ea200000e0000 */
[----:B------:R-:W-:Y:S01]  /*0b60*/  NOP ;  /* 0x0000000000007918 */ /* 0x000fe20000000000 */
[----:B--2---:R-:W-:-:S13]  /*0b70*/  ISETP.NE.AND P0, PT, R2, 0x5, PT ;  /* 0x000000050200780c */ /* 0x004fda0003f05270 */
[----:B------:R-:W-:Y:S05]  /*0b80*/  @P0 BRA `(.L_x_14) ;  /* 0x0000000000480947 */ /* 0x000fea0003800000 */
[----:B-1----:R-:W1:Y:S01]  /*0b90*/  S2UR UR6, SR_CgaCtaId ;  /* 0x00000000000679c3 */ /* 0x002e620000008800 */
        /* <DEDUP_REMOVED lines=15> */
[----:B------:R2:W1:Y:S02]  /*0c90*/  SYNCS.EXCH.64 URZ, [UR6+0x128], UR4 ;  /* 0x0001280406ff75b2 */ /* 0x0004640008000100 */
[----:B--2---:R-:W-:Y:S01]  /*0ca0*/  NOP ;  /* 0x0000000000007918 */ /* 0x004fe20000000000 */
.L_x_14:
[----:B------:R-:W2:Y:S01]  /*0cb0*/  SHFL.IDX PT, R2, R63, RZ, 0x1f ;  /* 0x00001fff3f027589 */ /* 0x000ea200000e0000 */
[----:B-1----:R-:W1:Y:S01]  /*0cc0*/  S2UR UR11, SR_CTAID.X ;  /* 0x00000000000b79c3 */ /* 0x002e620000002500 */
[----:B------:R-:W-:Y:S01]  /*0cd0*/  NOP ;  /* 0x0000000000007918 */ /* 0x000fe20000000000 */
[----:B--2---:R-:W-:-:S13]  /*0ce0*/  ISETP.NE.AND P0, PT, R2, 0x3, PT ;  /* 0x000000030200780c */ /* 0x004fda0003f05270 */
[----:B-1----:R-:W-:Y:S05]  /*0cf0*/  @P0 BRA `(.L_x_15) ;  /* 0x0000000000380947 */ /* 0x002fea0003800000 */
[----:B------:R-:W1:Y:S01]  /*0d00*/  S2UR UR5, SR_CgaCtaId ;  /* 0x00000000000579c3 */ /* 0x000e620000008800 */
        /* <DEDUP_REMOVED lines=8> */
[----:B-1----:R1:W2:Y:S01]  /*0d90*/  SYNCS.EXCH.64 URZ, [UR5+0x130], UR6 ;  /* 0x0001300605ff75b2 */ /* 0x0022a20008000100 */
[----:B------:R1:W1:Y:S01]  /*0da0*/  SYNCS.EXCH.64 URZ, [UR5+0x140], UR6 ;  /* 0x0001400605ff75b2 */ /* 0x0002620008000100 */
[----:B------:R1:W1:Y:S01]  /*0db0*/  SYNCS.EXCH.64 URZ, [UR5+0x138], UR6 ;  /* 0x0001380605ff75b2 */ /* 0x0002620008000100 */
[----:B------:R1:W1:Y:S01]  /*0dc0*/  SYNCS.EXCH.64 URZ, [UR5+0x148], UR6 ;  /* 0x0001480605ff75b2 */ /* 0x0002620008000100 */
[----:B------:R-:W-:Y:S01]  /*0dd0*/  NOP ;  /* 0x0000000000007918 */ /* 0x000fe20000000000 */
.L_x_15:
[----:B------:R-:W3:Y:S01]  /*0de0*/  S2UR UR4, SR_CTAID.Y ;  /* 0x00000000000479c3 */ /* 0x000ee20000002600 */
[----:B------:R-:W-:-:S05]  /*0df0*/  CS2R.32 R58, SR_CgaSize ;  /* 0x00000000003a7805 */ /* 0x000fca0000008a00 */
[----:B------:R-:W-:-:S05]  /*0e00*/  IMAD R58, R58, -0xa0, RZ ;  /* 0xffffff603a3a7824 */ /* 0x000fca00078e02ff */
[----:B-1----:R-:W-:-:S14]  /*0e10*/  R2UR UR5, R58 ;  /* 0x000000003a0572ca */ /* 0x002fdc00000e0000 */
[----:B------:R-:W1:Y:S01]  /*0e20*/  LDCU UR5, c[0x0][UR5+0x2b4] ;  /* 0x00005680050577ac */ /* 0x000e620008000800 */
[----:B------:R-:W-:Y:S01]  /*0e30*/  I2FP.F32.U32 R5, UR11 ;  /* 0x0000000b00057c45 */ /* 0x000fe20008201000 */
[----:B------:R-:W-:Y:S01]  /*0e40*/  NOP ;  /* 0x0000000000007918 */ /* 0x000fe20000000000 */
[----:B------:R-:W-:-:S05]  /*0e50*/  CS2R.32 R58, SR_CgaSize ;  /* 0x00000000003a7805 */ /* 0x000fca0000008a00 */
[----:B------:R-:W-:-:S05]  /*0e60*/  IMAD R58, R58, -0xa0, RZ ;  /* 0xffffff603a3a7824 */ /* 0x000fca00078e02ff */
[----:B------:R-:W-:-:S14]  /*0e70*/  R2UR UR6, R58 ;  /* 0x000000003a0672ca */ /* 0x000fdc00000e0000 */
[----:B------:R-:W4:Y:S01]  /*0e80*/  LDCU UR6, c[0x0][UR6+0x2b0] ;  /* 0x00005600060677ac */ /* 0x000f220008000800 */
[----:B------:R-:W2:Y:S01]  /*0e90*/  LDC R10, c[0x0][0xd24] ;  /* 0x00034900ff0a7b82 */ /* 0x000ea20000000800 */
[----:B------:R-:W-:-:S05]  /*0ea0*/  CS2R.32 R2, SR_CgaSize ;  /* 0x0000000000027805 */ /* 0x000fca0000008a00 */
[----:B------:R-:W-:-:S06]  /*0eb0*/  IMAD R2, R2, -0xa0, RZ ;  /* 0xffffff6002027824 */ /* 0x000fcc00078e02ff */
[----:B------:R-:W2:Y:S01]  /*0ec0*/  LDC R2, c[0x0][R2+0x2a4] ;  /* 0x0000a90002027b82 */ /* 0x000ea20000000800 */
[----:B----4-:R-:W-:Y:S01]  /*0ed0*/  FMUL R5, R5, UR6 ;  /* 0x0000000605057c20 */ /* 0x010fe20008400000 */
[----:B---3--:R-:W-:Y:S02]  /*0ee0*/  I2FP.F32.U32 R4, UR4 ;  /* 0x0000000400047c45 */ /* 0x008fe40008201000 */
[----:B------:R-:W-:-:S05]  /*0ef0*/  CS2R.32 R3, SR_CgaSize ;  /* 0x0000000000037805 */ /* 0x000fca0000008a00 */
[----:B------:R-:W-:-:S06]  /*0f00*/  IMAD R3, R3, -0xa0, RZ ;  /* 0xffffff6003037824 */ /* 0x000fcc00078e02ff */
[----:B------:R-:W3:Y:S01]  /*0f10*/  LDC R3, c[0x0][R3+0x2a0] ;  /* 0x0000a80003037b82 */ /* 0x000ee20000000800 */
[----:B------:R-:W-:Y:S01]  /*0f20*/  MOV R33, UR4 ;  /* 0x0000000400217c02 */ /* 0x000fe20008000f00 */
[----:B------:R-:W4:Y:S01]  /*0f30*/  F2I.U32.TRUNC.NTZ R58, R5 ;  /* 0x00000005003a7305 */ /* 0x000f22000020f000 */
[----:B-1----:R-:W-:-:S05]  /*0f40*/  FMUL R4, R4, UR5 ;  /* 0x0000000504047c20 */ /* 0x002fca0008400000 */
[----:B--2---:R-:W-:Y:S01]  /*0f50*/  BAR.SYNC.DEFER_BLOCKING 0x0 ;  /* 0x0000000000007b1d */ /* 0x004fe20000010000 */
[----:B------:R-:W-:-:S05]  /*0f60*/  ISETP.GE.AND P0, PT, R10, 0x1, PT ;  /* 0x000000010a00780c */ /* 0x000fca0003f06270 */
[----:B------:R-:W1:Y:S02]  /*0f70*/  F2I.U32.TRUNC.NTZ R51, R4 ;  /* 0x0000000400337305 */ /* 0x000e64000020f000 */
[----:B------:R-:W2:Y:S01]  /*0f80*/  S2UR UR36, SR_CTAID.Z ;  /* 0x00000000002479c3 */ /* 0x000ea20000002700 */
[----:B----4-:R-:W-:-:S05]  /*0f90*/  IADD3 R58, PT, PT, -R58, RZ, RZ ;  /* 0x000000ff3a3a7210 */ /* 0x010fca0007ffe1ff */
[----:B---3--:R-:W-:Y:S01]  /*0fa0*/  IMAD R58, R3, R58, UR11 ;  /* 0x0000000b033a7e24 */ /* 0x008fe2000f8e023a */
[----:B-1----:R-:W-:-:S05]  /*0fb0*/  IADD3 R51, PT, PT, -R51, RZ, RZ ;  /* 0x000000ff33337210 */ /* 0x002fca0007ffe1ff */
[----:B------:R-:W-:Y:S01]  /*0fc0*/  IMAD R51, R2, R51, UR4 ;  /* 0x0000000402337e24 */ /* 0x000fe2000f8e0233 */
[----:B--2---:R-:W-:Y:S06]  /*0fd0*/  @!P0 BRA `(.L_x_16) ;  /* 0x0000000000c08947 */ /* 0x004fec0003800000 */
[----:B------:R-:W1:Y:S01]  /*0fe0*/  LDC.64 R4, c[0x0][0xd18] ;  /* 0x00034600ff047b82 */ /* 0x000e620000000a00 */
[----:B------:R-:W-:-:S07]  /*0ff0*/  ISETP.NE.AND P0, PT, R10, 0x1, PT ;  /* 0x000000010a00780c */ /* 0x000fce0003f05270 */
[----:B------:R-:W2:Y:S08]  /*1000*/  LDC R9, c[0x0][0xd0c] ;  /* 0x00034300ff097b82 */ /* 0x000eb00000000800 */
[----:B------:R-:W3:Y:S08]  /*1010*/  LDC R13, c[0x0][0x370] ;  /* 0x0000dc00ff0d7b82 */ /* 0x000ef00000000800 */
[----:B------:R-:W4:Y:S01]  /*1020*/  LDC R11, c[0x0][0x374] ;  /* 0x0000dd00ff0b7b82 */ /* 0x000f220000000800 */
[----:B-1----:R-:W-:-:S07]  /*1030*/  ISETP.NE.AND P1, PT, R4, 0x1, PT ;  /* 0x000000010400780c */ /* 0x002fce0003f25270 */
[----:B------:R-:W3:Y:S01]  /*1040*/  LDC.64 R6, c[0x0][0xd10] ;  /* 0x00034400ff067b82 */ /* 0x000ee20000000a00 */
[----:B--2---:R-:W-:-:S07]  /*1050*/  ISETP.NE.AND P2, PT, R9, 0x1, PT ;  /* 0x000000010900780c */ /* 0x004fce0003f45270 */
[----:B------:R-:W1:Y:S08]  /*1060*/  LDC R8, c[0x0][0xd20] ;  /* 0x00034800ff087b82 */ /* 0x000e700000000800 */
[----:B------:R-:W2:Y:S01]  /*1070*/  LDC.64 R2, c[0x0][0xd28] ;  /* 0x00034a00ff027b82 */ /* 0x000ea20000000a00 */
[----:B----4-:R-:W-:-:S04]  /*1080*/  IMAD.HI.U32 R15, R11, R5, RZ ;  /* 0x000000050b0f7227 */ /* 0x010fc800078e00ff */
[----:B------:R-:W-:-:S04]  /*1090*/  IMAD.HI.U32 R5, R33, R5, RZ ;  /* 0x0000000521057227 */ /* 0x000fc800078e00ff */
[----:B---3--:R-:W-:-:S04]  /*10a0*/  IMAD.HI.U32 R12, R13, R6, RZ ;  /* 0x000000060d0c7227 */ /* 0x008fc800078e00ff */
[----:B------:R-:W-:Y:S01]  /*10b0*/  IMAD.HI.U32 R6, R6, UR11, RZ ;  /* 0x0000000b06067c27 */ /* 0x000fe2000f8e00ff */
[-C--:B------:R-:W-:Y:S02]  /*10c0*/  @P2 SHF.R.U32.HI R13, RZ, R7.reuse, R12 ;  /* 0x00000007ff0d2219 */ /* 0x080fe4000001160c */
[-C--:B-1----:R-:W-:Y:S02]  /*10d0*/  @P1 SHF.R.U32.HI R11, RZ, R8.reuse, R15 ;  /* 0x00000008ff0b1219 */ /* 0x082fe4000001160f */
[----:B------:R-:W-:Y:S01]  /*10e0*/  SHF.R.U32.HI R8, RZ, R8, R5 ;  /* 0x00000008ff087219 */ /* 0x000fe20000011605 */
[----:B------:R-:W-:Y:S01]  /*10f0*/  IMAD.U32 R5, RZ, RZ, UR11 ;  /* 0x0000000bff057e24 */ /* 0x000fe2000f8e00ff */
[----:B------:R-:W-:Y:S02]  /*1100*/  SHF.R.U32.HI R6, RZ, R7, R6 ;  /* 0x00000007ff067219 */ /* 0x000fe40000011606 */
[----:B------:R-:W-:Y:S01]  /*1110*/  SEL R7, R33, R8, !P1 ;  /* 0x0000000821077207 */ /* 0x000fe20004800000 */
[----:B--2---:R-:W-:Y:S01]  /*1120*/  IMAD.HI.U32 R12, R11, R2, RZ ;  /* 0x000000020b0c7227 */ /* 0x004fe200078e00ff */
[----:B------:R-:W-:-:S03]  /*1130*/  SEL R5, R5, R6, !P2 ;  /* 0x0000000605057207 */ /* 0x000fc60005000000 */
[----:B------:R-:W-:Y:S01]  /*1140*/  IMAD.HI.U32 R14, R13, R2, RZ ;  /* 0x000000020d0e7227 */ /* 0x000fe200078e00ff */
[----:B------:R-:W-:-:S04]  /*1150*/  @P0 SHF.R.U32.HI R11, RZ, R3, R12 ;  /* 0x00000003ff0b0219 */ /* 0x000fc8000001160c */
[----:B------:R-:W-:Y:S01]  /*1160*/  @P0 SHF.R.U32.HI R13, RZ, R3, R14 ;  /* 0x00000003ff0d0219 */ /* 0x000fe2000001160e */
[----:B------:R-:W-:-:S04]  /*1170*/  IMAD R11, R11, R10, RZ ;  /* 0x0000000a0b0b7224 */ /* 0x000fc800078e02ff */
[----:B------:R-:W-:Y:S01]  /*1180*/  IMAD R6, R13, R10, RZ ;  /* 0x0000000a0d067224 */ /* 0x000fe200078e02ff */
[----:B------:R-:W-:-:S04]  /*1190*/  ISETP.GE.AND P1, PT, R7, R11, PT ;  /* 0x0000000b0700720c */ /* 0x000fc80003f26270 */
[----:B------:R-:W-:Y:S01]  /*11a0*/  ISETP.GE.OR P1, PT, R5, R6, P1 ;  /* 0x000000060500720c */ /* 0x000fe20000f26670 */
[----:B------:R-:W-:-:S05]  /*11b0*/  IMAD.HI.U32 R6, R7, R2, RZ ;  /* 0x0000000207067227 */ /* 0x000fca00078e00ff */
[----:B------:R-:W-:-:S04]  /*11c0*/  SHF.R.U32.HI R6, RZ, R3, R6 ;  /* 0x00000003ff067219 */ /* 0x000fc80000011606 */
[----:B------:R-:W-:-:S03]  /*11d0*/  SEL R6, R7, R6, !P0 ;  /* 0x0000000607067207 */ /* 0x000fc60004000000 */
[----:B------:R-:W-:-:S04]  /*11e0*/  @!P1 IMAD.HI.U32 R8, R5, R2, RZ ;  /* 0x0000000205089227 */ /* 0x000fc800078e00ff */
[----:B------:R-:W-:Y:S01]  /*11f0*/  IMAD.MOV R2, RZ, RZ, -R6 ;  /* 0x000000ffff027224 */ /* 0x000fe200078e0a06 */
[----:B------:R-:W-:-:S03]  /*1200*/  @!P1 SHF.R.U32.HI R8, RZ, R3, R8 ;  /* 0x00000003ff089219 */ /* 0x000fc60000011608 */
[----:B------:R-:W-:Y:S01]  /*1210*/  IMAD R2, R10, R2, R7 ;  /* 0x000000020a027224 */ /* 0x000fe200078e0207 */
[----:B------:R-:W-:Y:S01]  /*1220*/  @!P1 SEL R3, R5, R8, !P0 ;  /* 0x0000000805039207 */ /* 0x000fe20004000000 */
[----:B------:R-:W-:-:S03]  /*1230*/  IMAD.MOV R8, RZ, RZ, -R5 ;  /* 0x000000ffff087224 */ /* 0x000fc600078e0a05 */
[----:B------:R-:W-:Y:S01]  /*1240*/  @!P1 IADD3 R6, PT, PT, R6, -R3, RZ ;  /* 0x8000000306069210 */ /* 0x000fe20007ffe0ff */
[----:B------:R-:W-:Y:S01]  /*1250*/  @!P1 IMAD R3, R2, R13, R3 ;  /* 0x0000000d02039224 */ /* 0x000fe200078e0203 */
[----:B------:R-:W-:Y:S01]  /*1260*/  IADD3 R2, PT, PT, -R7, RZ, RZ ;  /* 0x000000ff07027210 */ /* 0x000fe20007ffe1ff */
[----:B------:R-:W-:Y:S02]  /*1270*/  IMAD R8, R9, R8, UR11 ;  /* 0x0000000b09087e24 */ /* 0x000fe4000f8e0208 */
[----:B------:R-:W-:Y:S01]  /*1280*/  @!P1 IMAD R7, R6, R10, R5 ;  /* 0x0000000a06079224 */ /* 0x000fe200078e0205 */
[----:B------:R-:W-:Y:S01]  /*1290*/  @!P1 MOV R5, R3 ;  /* 0x0000000300059202 */ /* 0x000fe20000000f00 */
[----:B------:R-:W-:-:S04]  /*12a0*/  IMAD R2, R4, R2, R33 ;  /* 0x0000000204027224 */ /* 0x000fc800078e0221 */
[----:B------:R-:W-:Y:S02]  /*12b0*/  IMAD R8, R5, R9, R8 ;  /* 0x0000000905087224 */ /* 0x000fe400078e0208 */
[----:B------:R-:W-:-:S03]  /*12c0*/  IMAD R33, R7, R4, R2 ;  /* 0x0000000407217224 */ /* 0x000fc600078e0202 */
[----:B------:R-:W-:Y:S02]  /*12d0*/  R2UR UR11, R8 ;  /* 0x00000000080b72ca */ /* 0x000fe400000e0000 */
.L_x_16:
[----:B------:R-:W1:Y:S02]  /*12e0*/  LDCU UR4, c[0x0][0xd30] ;  /* 0x0001a600ff0477ac */ /* 0x000e640008000800 */
[----:B-1----:R-:W-:-:S09]  /*12f0*/  UISETP.NE.AND UP0, UPT, UR4, 0x1, UPT ;  /* 0x000000010400788c */ /* 0x002fd2000bf05270 */
[----:B------:R-:W-:Y:S05]  /*1300*/  BRA.U UP0, `(.L_x_17) ;  /* 0x0000000100487547 */ /* 0x000fea000b800000 */
[----:B------:R-:W1:Y:S08]  /*1310*/  LDC.64 R2, c[0x0][0xd18] ;  /* 0x00034600ff027b82 */ /* 0x000e700000000a00 */
[----:B------:R-:W2:Y:S08]  /*1320*/  LDC.64 R4, c[0x0][0xd10] ;  /* 0x00034400ff047b82 */ /* 0x000eb00000000a00 */
[----:B------:R-:W3:Y:S08]  /*1330*/  LDC R6, c[0x0][0xd20] ;  /* 0x00034800ff067b82 */ /* 0x000ef00000000800 */
[----:B------:R-:W4:Y:S01]  /*1340*/  LDC R7, c[0x0][0xd0c] ;  /* 0x00034300ff077b82 */ /* 0x000f220000000800 */
[----:B-1----:R-:W-:Y:S01]  /*1350*/  IMAD.HI.U32 R3, R33, R3, RZ ;  /* 0x0000000321037227 */ /* 0x002fe200078e00ff */
[----:B------:R-:W-:-:S03]  /*1360*/  ISETP.NE.AND P0, PT, R2, 0x1, PT ;  /* 0x000000010200780c */ /* 0x000fc60003f05270 */
[----:B--2---:R-:W-:-:S05]  /*1370*/  IMAD.HI.U32 R4, R4, UR11, RZ ;  /* 0x0000000b04047c27 */ /* 0x004fca000f8e00ff */
[----:B------:R-:W-:Y:S02]  /*1380*/  SHF.R.U32.HI R4, RZ, R5, R4 ;  /* 0x00000005ff047219 */ /* 0x000fe40000011604 */
[----:B---3--:R-:W-:Y:S01]  /*1390*/  SHF.R.U32.HI R6, RZ, R6, R3 ;  /* 0x00000006ff067219 */ /* 0x008fe20000011603 */
[----:B------:R-:W-:-:S03]  /*13a0*/  IMAD.U32 R3, RZ, RZ, UR11 ;  /* 0x0000000bff037e24 */ /* 0x000fc6000f8e00ff */
[----:B------:R-:W-:Y:S02]  /*13b0*/  SEL R6, R33, R6, !P0 ;  /* 0x0000000621067207 */ /* 0x000fe40004000000 */
[----:B----4-:R-:W-:-:S04]  /*13c0*/  ISETP.NE.AND P1, PT, R7, 0x1, PT ;  /* 0x000000010700780c */ /* 0x010fc80003f25270 */
[----:B------:R-:W-:-:S05]  /*13d0*/  SEL R3, R3, R4, !P1 ;  /* 0x0000000403037207 */ /* 0x000fca0004800000 */
[----:B------:R-:W-:Y:S02]  /*13e0*/  IMAD.IADD R4, R6, 0x1, -R3 ;  /* 0x0000000106047824 */ /* 0x000fe400078e0a03 */
[----:B------:R-:W-:Y:S02]  /*13f0*/  IMAD.IADD R3, R3, 0x1, -R6 ;  /* 0x0000000103037824 */ /* 0x000fe400078e0a06 */
[----:B------:R-:W-:Y:S02]  /*1400*/  IMAD R4, R4, R7, UR11 ;  /* 0x0000000b04047e24 */ /* 0x000fe4000f8e0207 */
[----:B------:R-:W-:-:S03]  /*1410*/  IMAD R33, R3, R2, R33 ;  /* 0x0000000203217224 */ /* 0x000fc600078e0221 */
[----:B------:R-:W-:-:S15]  /*1420*/  R2UR UR11, R4 ;  /* 0x00000000040b72ca */ /* 0x000fde00000e0000 */
.L_x_17:
[----:B------:R-:W1:Y:S01]  /*1430*/  LDCU UR5, c[0x0][0x38c] ;  /* 0x00007180ff0577ac */ /* 0x000e620008000800 */
[----:B------:R-:W2:Y:S08]  /*1440*/  S2UR UR37, SR_CgaCtaId ;  /* 0x00000000002579c3 */ /* 0x000eb00000008800 */
[----:B------:R-:W-:Y:S01]  /*1450*/  BAR.SYNC.DEFER_BLOCKING 0x0 ;  /* 0x0000000000007b1d */ /* 0x000fe20000010000 */
[----:B------:R-:W-:Y:S01]  /*1460*/  ISETP.NE.OR P4, PT, R0, 0x2, !P4 ;  /* 0x000000020000780c */ /* 0x000fe20006785670 */
[----:B------:R-:W-:Y:S01]  /*1470*/  UISETP.NE.AND UP1, UPT, UR8, 0x2, UPT ;  /* 0x000000020800788c */ /* 0x000fe2000bf25270 */
[----:B------:R-:W-:Y:S01]  /*1480*/  LOP3.LUT R4, R72, 0x1f, RZ, 0xc0, !PT ;  /* 0x0000001f48047812 */ /* 0x000fe200078ec0ff */
[----:B------:R-:W-:-:S04]  /*1490*/  UISETP.EQ.AND UP0, UPT, UR8, 0x3, UP2 ;  /* 0x000000030800788c */ /* 0x000fc80009702270 */
[----:B------:R-:W3:Y:S01]  /*14a0*/  LDC R2, c[0x0][0xd24] ;  /* 0x00034900ff027b82 */ /* 0x000ee20000000800 */
[----:B-1----:R-:W-:-:S04]  /*14b0*/  UIADD3 UR5, UPT, UPT, UR5, 0x3f, URZ ;  /* 0x0000003f05057890 */ /* 0x002fc8000fffe0ff */
[----:B------:R-:W-:-:S04]  /*14c0*/  USHF.R.S32.HI UR4, URZ, 0x1f, UR5 ;  /* 0x0000001fff047899 */ /* 0x000fc80008011405 */
[----:B------:R-:W-:-:S04]  /*14d0*/  ULEA.HI UR4, UR4, UR5, URZ, 0x6 ;  /* 0x0000000504047291 */ /* 0x000fc8000f8f30ff */
[----:B------:R-:W-:Y:S01]  /*14e0*/  USHF.R.S32.HI UR15, URZ, 0x6, UR4 ;  /* 0x00000006ff0f7899 */ /* 0x000fe20008011404 */
[----:B--2---:R-:W-:Y:S11]  /*14f0*/  BRA.U UP1, `(.L_x_18) ;  /* 0x0000001101707547 */ /* 0x004ff6000b800000 */
[----:B------:R-:W1:Y:S01]  /*1500*/  LDC R3, c[0x0][0x370] ;  /* 0x0000dc00ff037b82 */ /* 0x000e620000000800 */
[----:B------:R-:W-:Y:S01]  /*1510*/  PLOP3.LUT P1, PT, PT, PT, UP2, 0x80, 0x8 ;  /* 0x000000000008781c */ /* 0x000fe20003f2f028 */
[----:B------:R-:W-:Y:S01]  /*1520*/  UISETP.LT.AND UP0, UPT, UR15, 0x1, UPT ;  /* 0x000000010f00788c */ /* 0x000fe2000bf01270 */
[----:B------:R-:W-:Y:S01]  /*1530*/  IMAD.MOV.U32 R16, RZ, RZ, 0x1 ;  /* 0x00000001ff107424 */ /* 0x000fe200078e00ff */
[----:B------:R-:W-:Y:S02]  /*1540*/  CS2R R14, SRZ ;  /* 0x00000000000e7805 */ /* 0x000fe4000001ff00 */
[----:B------:R-:W-:Y:S01]  /*1550*/  PLOP3.LUT P1, PT, P1, PT, PT, 0x8, 0x80 ;  /* 0x000000000080781c */ /* 0x000fe20000f2e170 */
[----:B------:R-:W-:Y:S01]  /*1560*/  IMAD.MOV.U32 R13, RZ, RZ, RZ ;  /* 0x000000ffff0d7224 */ /* 0x000fe200078e00ff */
[----:B------:R-:W2:Y:S01]  /*1570*/  LDCU.64 UR28, c[0x0][0x348] ;  /* 0x00006900ff1c77ac */ /* 0x000ea20008000a00 */
[----:B------:R-:W4:Y:S01]  /*1580*/  S2UR UR4, SR_CgaCtaId ;  /* 0x00000000000479c3 */ /* 0x000f220000008800 */
[----:B------:R-:W-:Y:S01]  /*1590*/  IMAD.MOV.U32 R12, RZ, RZ, 0x1 ;  /* 0x00000001ff0c7424 */ /* 0x000fe200078e00ff */
[----:B------:R-:W-:Y:S01]  /*15a0*/  USEL UR15, UR15, 0x1, !UP0 ;  /* 0x000000010f0f7887 */ /* 0x000fe2000c000000 */
[----:B------:R-:W-:Y:S01]  /*15b0*/  UMOV UR14, URZ ;  /* 0x000000ff000e7c82 */ /* 0x000fe20008000000 */
[----:B------:R-:W-:-:S04]  /*15c0*/  UMOV UR6, 0x400 ;  /* 0x0000040000067882 */ /* 0x000fc80000000000 */
[----:B------:R-:W1:Y:S06]  /*15d0*/  LDC R0, c[0x0][0x374] ;  /* 0x0000dd00ff007b82 */ /* 0x000e6c0000000800 */
.L_x_29:
[----:B------:R-:W-:-:S03]  /*15e0*/  UISETP.NE.AND UP0, UPT, UR37, URZ, UPT ;  /* 0x000000ff2500728c */ /* 0x000fc6000bf05270 */
[----:B----4-:R-:W-:Y:S02]  /*15f0*/  UMOV UR37, UR4 ;  /* 0x0000000400257c82 */ /* 0x010fe40008000000 */
[----:B------:R-:W-:-:S04]  /*1600*/  ULEA UR5, UR37, UR6, 0x18 ;  /* 0x0000000625057291 */ /* 0x000fc8000f8ec0ff */
[----:B------:R-:W-:Y:S08]  /*1610*/  BRA.U UP0, `(.L_x_19) ;  /* 0x0000000100347547 */ /* 0x000ff0000b800000 */
[----:B------:R-:W4:Y:S01]  /*1620*/  S2R R4, SR_CgaCtaId ;  /* 0x0000000000047919 */ /* 0x000f220000008800 */
[----:B------:R-:W-:-:S04]  /*1630*/  MOV R5, 0x400 ;  /* 0x0000040000057802 */ /* 0x000fc80000000f00 */
[----:B----4-:R-:W-:Y:S02]  /*1640*/  LEA R4, R4, R5, 0x18 ;  /* 0x0000000504047211 */ /* 0x010fe400078ec0ff */
[----:B------:R-:W-:-:S03]  /*1650*/  SHF.L.U32 R5, R12, 0x1f, RZ ;  /* 0x0000001f0c057819 */ /* 0x000fc600000006ff */
[----:B------:R-:W-:-:S04]  /*1660*/  IMAD R4, R13, 0x8, R4 ;  /* 0x000000080d047824 */ /* 0x000fc800078e0204 */
[----:B------:R-:W4:Y:S02]  /*1670*/  SYNCS.PHASECHK.TRANS64.TRYWAIT P0, [R4+URZ+0x140], R5 ;  /* 0x00014005040075a7 */ /* 0x000f2400080011ff */
[----:B----4-:R-:W-:Y:S05]  /*1680*/  @!P0 BRA `(.L_x_20) ;  /* 0x00000070009c8947 */ /* 0x010fea0003800000 */
.L_x_130:
[----:B------:R1:W-:Y:S01]  /*1690*/  SYNCS.ARRIVE.TRANS64.A1T0 RZ, [R4+URZ+0x130], RZ ;  /* 0x000130ff04ff79a7 */ /* 0x0003e200081000ff */
[----:B------:R-:W-:-:S05]  /*16a0*/  VIADD R13, R13, 0x1 ;  /* 0x000000010d0d7836 */ /* 0x000fca0000000000 */
[----:B------:R-:W-:-:S04]  /*16b0*/  ISETP.NE.AND P0, PT, R13, 0x2, PT ;  /* 0x000000020d00780c */ /* 0x000fc80003f05270 */
[----:B----4-:R-:W-:Y:S02]  /*16c0*/  SEL R5, RZ, 0x1, P0 ;  /* 0x00000001ff057807 */ /* 0x010fe40000000000 */
[----:B------:R-:W-:Y:S02]  /*16d0*/  SEL R13, R13, RZ, P0 ;  /* 0x000000ff0d0d7207 */ /* 0x000fe40000000000 */
[----:B------:R-:W-:-:S07]  /*16e0*/  LOP3.LUT R12, R12, R5, RZ, 0x3c, !PT ;  /* 0x000000050c0c7212 */ /* 0x000fce00078e3cff */
.L_x_19:
[----:B------:R-:W-:Y:S01]  /*16f0*/  ULEA UR7, UR14, UR5, 0x3 ;  /* 0x000000050e077291 */ /* 0x000fe2000f8e18ff */
[----:B-1----:R-:W-:-:S08]  /*1700*/  SHF.L.U32 R4, R16, 0x1f, RZ ;  /* 0x0000001f10047819 */ /* 0x002fd000000006ff */
[----:B------:R1:W4:Y:S02]  /*1710*/  SYNCS.PHASECHK.TRANS64.TRYWAIT P0, [UR7+0x50], R4 ;  /* 0x00005004ff0075a7 */ /* 0x0003240008001107 */
[----:B------:R-:W2:Y:S02]  /*1720*/  LDCU UR7, c[0x0][0x38c] ;  /* 0x00007180ff0777ac */ /* 0x000ea40008000800 */
[----:B--2---:R-:W-:-:S09]  /*1730*/  UISETP.GE.AND UP0, UPT, UR7, 0x1, UPT ;  /* 0x000000010700788c */ /* 0x004fd2000bf06270 */
[----:B-1----:R-:W-:Y:S05]  /*1740*/  BRA.U !UP0, `(.L_x_21) ;  /* 0x0000000108e07547 */ /* 0x002fea000b800000 */
[----:B------:R-:W-:Y:S01]  /*1750*/  R2UR UR19, R33 ;  /* 0x00000000211372ca */ /* 0x000fe200000e0000 */
[----:B------:R-:W-:Y:S02]  /*1760*/  UIADD3 UR26, UP2, UPT, UR28, 0x80, URZ ;  /* 0x000000801c1a7890 */ /* 0x000fe4000ff5e0ff */
[----:B------:R-:W-:Y:S02]  /*1770*/  UIADD3 UR24, UP1, UPT, UR28, 0x280, URZ ;  /* 0x000002801c187890 */ /* 0x000fe4000ff3e0ff */
[----:B------:R-:W-:Y:S02]  /*1780*/  UIADD3 UR22, UP0, UPT, UR28, 0x180, URZ ;  /* 0x000001801c167890 */ /* 0x000fe4000ff1e0ff */
[----:B------:R-:W-:Y:S02]  /*1790*/  USHF.L.U32 UR35, UR11, 0x7, URZ ;  /* 0x000000070b237899 */ /* 0x000fe400080006ff */
[----:B------:R-:W-:Y:S02]  /*17a0*/  UIADD3.X UR27, UPT, UPT, URZ, UR29, URZ, UP2, !UPT ;  /* 0x0000001dff1b7290 */ /* 0x000fe400097fe4ff */
[----:B------:R-:W-:-:S02]  /*17b0*/  UIADD3.X UR25, UPT, UPT, URZ, UR29, URZ, UP1, !UPT ;  /* 0x0000001dff197290 */ /* 0x000fc40008ffe4ff */
[----:B------:R-:W-:Y:S02]  /*17c0*/  UIADD3.X UR23, UPT, UPT, URZ, UR29, URZ, UP0, !UPT ;  /* 0x0000001dff177290 */ /* 0x000fe400087fe4ff */
[----:B------:R-:W-:Y:S01]  /*17d0*/  USHF.L.U32 UR19, UR19, 0x6, URZ ;  /* 0x0000000613137899 */ /* 0x000fe200080006ff */
[----:B------:R-:W-:Y:S01]  /*17e0*/  UMOV UR7, URZ ;  /* 0x000000ff00077c82 */ /* 0x000fe20008000000 */
[----:B------:R-:W-:Y:S01]  /*17f0*/  UMOV UR9, UR14 ;  /* 0x0000000e00097c82 */ /* 0x000fe20008000000 */
[----:B------:R-:W-:Y:S01]  /*1800*/  UMOV UR12, URZ ;  /* 0x000000ff000c7c82 */ /* 0x000fe20008000000 */
[----:B------:R-:W-:-:S08]  /*1810*/  UMOV UR10, URZ ;  /* 0x000000ff000a7c82 */ /* 0x000fd00008000000 */
.L_x_25:
[----:B-1----:R-:W-:Y:S01]  /*1820*/  ULEA UR33, UR9, UR5, 0x3 ;  /* 0x0000000509217291 */ /* 0x002fe2000f8e18ff */
[----:B--2-4-:R-:W-:Y:S11]  /*1830*/  @P0 BRA `(.L_x_22) ;  /* 0x00000000000c0947 */ /* 0x014ff60003800000 */
[----:B------:R-:W-:-:S04]  /*1840*/  SHF.L.U32 R5, R16, 0x1f, RZ ;  /* 0x0000001f10057819 */ /* 0x000fc800000006ff */
[----:B------:R-:W1:Y:S02]  /*1850*/  SYNCS.PHASECHK.TRANS64.TRYWAIT P0, [UR33+0x50], R5 ;  /* 0x00005005ff0075a7 */ /* 0x000e640008001121 */
[----:B-1----:R-:W-:Y:S05]  /*1860*/  @!P0 BRA `(.L_x_23) ;  /* 0x0000007000388947 */ /* 0x002fea0003800000 */
.L_x_22:
[----:B------:R-:W-:Y:S01]  /*1870*/  UIADD3 UR14, UPT, UPT, UR9, 0x1, URZ ;  /* 0x00000001090e7890 */ /* 0x000fe2000fffe0ff */
[----:B-1----:R-:W-:Y:S01]  /*1880*/  @!P4 IMAD.MOV.U32 R5, RZ, RZ, 0x4800 ;  /* 0x00004800ff05c424 */ /* 0x002fe200078e00ff */
[----:B------:R-:W-:Y:S02]  /*1890*/  ULOP3.LUT UR8, UR7, 0x1, URZ, 0xc0, !UPT ;  /* 0x0000000107087892 */ /* 0x000fe4000f8ec0ff */
[----:B------:R-:W-:Y:S02]  /*18a0*/  UISETP.NE.AND UP0, UPT, UR14, 0xa, UPT ;  /* 0x0000000a0e00788c */ /* 0x000fe4000bf05270 */
[----:B------:R-:W-:Y:S02]  /*18b0*/  USHF.L.U32 UR34, UR7, 0x5, URZ ;  /* 0x0000000507227899 */ /* 0x000fe400080006ff */
[----:B------:R-:W-:Y:S01]  /*18c0*/  USEL UR16, URZ, 0x1, UP0 ;  /* 0x00000001ff107887 */ /* 0x000fe20008000000 */
[----:B------:R-:W-:Y:S01]  /*18d0*/  @!P4 ISETP.NE.AND P0, PT, RZ, UR8, PT ;  /* 0x00000008ff00cc0c */ /* 0x000fe2000bf05270 */
[----:B------:R-:W-:-:S02]  /*18e0*/  USEL UR14, UR14, URZ, UP0 ;  /* 0x000000ff0e0e7287 */ /* 0x000fc40008000000 */
[----:B------:R-:W-:Y:S01]  /*18f0*/  USHF.L.U32 UR18, UR7, 0x6, URZ ;  /* 0x0000000607127899 */ /* 0x000fe200080006ff */
[----:B------:R-:W-:Y:S01]  /*1900*/  @!P4 SEL R5, R5, 0x4000, !P0 ;  /* 0x000040000505c807 */ /* 0x000fe20004000000 */
[----:B------:R-:W-:Y:S01]  /*1910*/  ULEA UR13, UR14, UR5, 0x3 ;  /* 0x000000050e0d7291 */ /* 0x000fe2000f8e18ff */
[----:B------:R-:W-:Y:S01]  /*1920*/  LOP3.LUT R16, R16, UR16, RZ, 0x3c, !PT ;  /* 0x0000001010107c12 */ /* 0x000fe2000f8e3cff */
[----:B------:R-:W-:Y:S01]  /*1930*/  ULEA UR16, UR9, UR5, 0xd ;  /* 0x0000000509107291 */ /* 0x000fe2000f8e68ff */
[----:B------:R1:W-:Y:S01]  /*1940*/  @!P4 SYNCS.ARRIVE.TRANS64 RZ, [UR33], R5 ;  /* 0x00000005ffffc9a7 */ /* 0x0003e20008000021 */
[----:B------:R-:W-:Y:S01]  /*1950*/  UMOV UR30, 0x0 ;  /* 0x00000000001e7882 */ /* 0x000fe20000000000 */
[----:B------:R-:W-:Y:S01]  /*1960*/  SHF.L.U32 R4, R16, 0x1f, RZ ;  /* 0x0000001f10047819 */ /* 0x000fe200000006ff */
[----:B------:R-:W-:Y:S02]  /*1970*/  UIADD3 UR32, UPT, UPT, UR16, 0x8400, URZ ;  /* 0x0000840010207890 */ /* 0x000fe4000fffe0ff */
[----:B------:R-:W-:Y:S01]  /*1980*/  UIADD3 UR16, UPT, UPT, UR16, 0x1c400, URZ ;  /* 0x0001c40010107890 */ /* 0x000fe2000fffe0ff */
[----:B------:R-:W-:Y:S01]  /*1990*/  UMOV UR31, 0x10000000 ;  /* 0x10000000001f7882 */ /* 0x000fe20000000000 */
[----:B------:R-:W-:Y:S01]  /*19a0*/  UMOV UR17, UR33 ;  /* 0x0000002100117c82 */ /* 0x000fe20008000000 */
[----:B------:R-:W-:Y:S01]  /*19b0*/  UMOV UR20, UR36 ;  /* 0x0000002400147c82 */ /* 0x000fe20008000000 */
[----:B------:R-:W-:Y:S01]  /*19c0*/  UISETP.NE.AND UP0, UPT, UR8, URZ, UPT ;  /* 0x000000ff0800728c */ /* 0x000fe2000bf05270 */
[----:B------:R1:W2:Y:S02]  /*19d0*/  SYNCS.PHASECHK.TRANS64.TRYWAIT P0, [UR13+0x50], R4 ;  /* 0x00005004ff0075a7 */ /* 0x0002a4000800110d */
[----:B------:R1:W-:Y:S02]  /*19e0*/  UTMALDG.3D [UR32], [UR26], desc[UR30] ;  /* 0x00001e201a0075b4 */ /* 0x0003e40008011000 */
[----:B------:R1:W-:Y:S04]  /*19f0*/  UTMALDG.3D [UR16], [UR24], desc[UR30] ;  /* 0x00001e10180075b4 */ /* 0x0003e80008011000 */
[----:B------:R-:W-:Y:S05]  /*1a00*/  BRA.U UP0, `(.L_x_24) ;  /* 0x0000000100207547 */ /* 0x000fea000b800000 */
[----:B------:R-:W-:Y:S01]  /*1a10*/  ULEA UR8, UR9, UR5, 0xb ;  /* 0x0000000509087291 */ /* 0x000fe2000f8e58ff */
[----:B-1----:R-:W-:Y:S01]  /*1a20*/  UMOV UR16, 0x0 ;  /* 0x0000000000107882 */ /* 0x002fe20000000000 */
[----:B------:R-:W-:Y:S02]  /*1a30*/  UMOV UR17, 0x10000000 ;  /* 0x1000000000117882 */ /* 0x000fe40000000000 */
[----:B------:R-:W-:Y:S01]  /*1a40*/  UIADD3 UR8, UPT, UPT, UR8, 0x30400, URZ ;  /* 0x0003040008087890 */ /* 0x000fe2000fffe0ff */
[----:B------:R-:W-:Y:S01]  /*1a50*/  UMOV UR9, UR33 ;  /* 0x0000002100097c82 */ /* 0x000fe20008000000 */
[----:B------:R-:W-:-:S07]  /*1a60*/  UMOV UR13, UR36 ;  /* 0x00000024000d7c82 */ /* 0x000fce0008000000 */
[----:B------:R1:W-:Y:S02]  /*1a70*/  UTMALDG.4D [UR8], [UR22], desc[UR16] ;  /* 0x00001008160075b4 */ /* 0x0003e40008019000 */
[----:B-1----:R-:W-:-:S12]  /*1a80*/  UIADD3 UR12, UPT, UPT, UR12, 0x1, URZ ;  /* 0x000000010c0c7890 */ /* 0x002fd8000fffe0ff */
.L_x_24:
[----:B------:R-:W-:Y:S01]  /*1a90*/  UIADD3 UR7, UPT, UPT, UR7, 0x1, URZ ;  /* 0x0000000107077890 */ /* 0x000fe2000fffe0ff */
[----:B------:R-:W-:-:S03]  /*1aa0*/  UMOV UR9, UR14 ;  /* 0x0000000e00097c82 */ /* 0x000fc60008000000 */
[----:B------:R-:W-:-:S09]  /*1ab0*/  UISETP.NE.AND UP0, UPT, UR7, UR15, UPT ;  /* 0x0000000f0700728c */ /* 0x000fd2000bf05270 */
[----:B------:R-:W-:Y:S05]  /*1ac0*/  BRA.U UP0, `(.L_x_25) ;  /* 0xfffffffd00547547 */ /* 0x000fea000b83ffff */
.L_x_21:
[----:B------:R-:W-:Y:S01]  /*1ad0*/  LEA R8, R15, UR5, 0x3 ;  /* 0x000000050f087c11 */ /* 0x000fe2000f8e18ff */
[----:B------:R-:W-:Y:S01]  /*1ae0*/  @!P1 SYNCS.ARRIVE.TRANS64.A1T0 RZ, [UR5+0xe8], RZ ;  /* 0x0000e8ffffff99a7 */ /* 0x000fe20008100005 */
[----:B-1----:R-:W-:Y:S01]  /*1af0*/  SHF.L.U32 R5, R14, 0x1f, RZ ;  /* 0x0000001f0e057819 */ /* 0x002fe200000006ff */
[----:B------:R-:W-:-:S03]  /*1b00*/  NOP ;  /* 0x0000000000007918 */ /* 0x000fc60000000000 */
[----:B--2-4-:R-:W1:Y:S01]  /*1b10*/  SYNCS.PHASECHK.TRANS64.TRYWAIT P0, [R8+URZ+0xf0], R5 ;  /* 0x0000f005080075a7 */ /* 0x014e6200080011ff */
[----:B------:R-:W-:Y:S01]  /*1b20*/  LEA R4, R15, UR5, 0x4 ;  /* 0x000000050f047c11 */ /* 0x000fe2000f8e20ff */
[----:B-1----:R-:W-:Y:S06]  /*1b30*/  @!P0 BRA `(.L_x_26) ;  /* 0x0000006c009c8947 */ /* 0x002fec0003800000 */
.L_x_132:
[----:B-1----:R-:W1:Y:S01]  /*1b40*/  LDS.128 R4, [R4+0x160] ;  /* 0x0001600004047984 */ /* 0x002e620000000c00 */
[----:B---3--:R-:W-:Y:S01]  /*1b50*/  ISETP.GE.AND P0, PT, R2, 0x1, PT ;  /* 0x000000010200780c */ /* 0x008fe20003f06270 */
[----:B------:R-:W-:Y:S01]  /*1b60*/  VIADD R8, R8, 0x100 ;  /* 0x0000010008087836 */ /* 0x000fe20000000000 */
[----:B------:R-:W-:Y:S01]  /*1b70*/  @!PT LDS RZ, [RZ] ;  /* 0x00000000fffff984 */ /* 0x000fe20000000800 */
[----:B------:R-:W-:Y:S01]  /*1b80*/  @!PT LDS RZ, [RZ] ;  /* 0x00000000fffff984 */ /* 0x000fe20000000800 */
[----:B------:R-:W-:Y:S01]  /*1b90*/  @!PT LDS RZ, [RZ] ;  /* 0x00000000fffff984 */ /* 0x000fe20000000800 */
[----:B------:R-:W-:Y:S01]  /*1ba0*/  @!PT LDS RZ, [RZ] ;  /* 0x00000000fffff984 */ /* 0x000fe20000000800 */
[----:B------:R2:W-:Y:S06]  /*1bb0*/  MEMBAR.ALL.CTA ;  /* 0x0000000000007992 */ /* 0x0005ec0000008000 */
[----:B--2---:R-:W2:Y:S01]  /*1bc0*/  FENCE.VIEW.ASYNC.S ;  /* 0x00000000000073c6 */ /* 0x004ea20000000000 */
[----:B------:R-:W-:-:S04]  /*1bd0*/  PRMT R8, RZ, 0x654, R8 ;  /* 0x00000654ff087816 */ /* 0x000fc80000000008 */
[----:B--2---:R2:W-:Y:S01]  /*1be0*/  SYNCS.ARRIVE.TRANS64.RED.A1T0 RZ, [R8+URZ], RZ ;  /* 0x000000ff08ff79a7 */ /* 0x0045e200081004ff */
[----:B-1----:R-:W-:-:S13]  /*1bf0*/  LOP3.LUT P2, RZ, R6, 0x1, RZ, 0xc0, !PT ;  /* 0x0000000106ff7812 */ /* 0x002fda000784c0ff */
[----:B------:R-:W-:Y:S01]  /*1c00*/  @P2 SHF.R.U32.HI R9, RZ, 0x10, R5 ;  /* 0x00000010ff092819 */ /* 0x000fe20000011605 */
[----:B------:R-:W-:Y:S01]  /*1c10*/  VOTEU.ANY UP0, P2 ;  /* 0x0000000000ff7886 */ /* 0x000fe20001000100 */
[----:B------:R-:W-:Y:S02]  /*1c20*/  @P2 MOV R11, R4 ;  /* 0x00000004000b2202 */ /* 0x000fe40000000f00 */
[----:B------:R-:W-:Y:S02]  /*1c30*/  @P2 R2UR.BROADCAST UR7, R9 ;  /* 0x00000000090722ca */ /* 0x000fe400008e0000 */
[----:B------:R-:W-:-:S11]  /*1c40*/  @P2 LOP3.LUT R10, R5, 0xffff, RZ, 0xc0, !PT ;  /* 0x0000ffff050a2812 */ /* 0x000fd600078ec0ff */
[----:B------:R-:W-:Y:S01]  /*1c50*/  @UP0 UMOV UR36, UR7 ;  /* 0x0000000700240c82 */ /* 0x000fe20008000000 */
[----:B--2---:R-:W-:Y:S05]  /*1c60*/  @!P0 BRA `(.L_x_27) ;  /* 0x0000000000b88947 */ /* 0x004fea0003800000 */
[----:B------:R-:W1:Y:S01]  /*1c70*/  LDC.64 R6, c[0x0][0xd18] ;  /* 0x00034600ff067b82 */ /* 0x000e620000000a00 */
[----:B------:R-:W-:-:S07]  /*1c80*/  ISETP.NE.AND P3, PT, R2, 0x1, PT ;  /* 0x000000010200780c */ /* 0x000fce0003f65270 */
[----:B------:R-:W2:Y:S08]  /*1c90*/  LDC.64 R8, c[0x0][0xd10] ;  /* 0x00034400ff087b82 */ /* 0x000eb00000000a00 */
[----:B------:R-:W3:Y:S08]  /*1ca0*/  LDC R17, c[0x0][0xd20] ;  /* 0x00034800ff117b82 */ /* 0x000ef00000000800 */
[----:B------:R-:W4:Y:S01]  /*1cb0*/  LDC R18, c[0x0][0xd0c] ;  /* 0x00034300ff127b82 */ /* 0x000f220000000800 */
[----:B-1----:R-:W-:Y:S01]  /*1cc0*/  IMAD.HI.U32 R22, R0, R7, RZ ;  /* 0x0000000700167227 */ /* 0x002fe200078e00ff */
[----:B------:R-:W-:-:S06]  /*1cd0*/  ISETP.NE.AND P0, PT, R6, 0x1, PT ;  /* 0x000000010600780c */ /* 0x000fcc0003f05270 */
[----:B------:R-:W1:Y:S01]  /*1ce0*/  LDC.64 R4, c[0x0][0xd28] ;  /* 0x00034a00ff047b82 */ /* 0x000e620000000a00 */
[----:B--2---:R-:W-:-:S04]  /*1cf0*/  IMAD.HI.U32 R20, R3, R8, RZ ;  /* 0x0000000803147227 */ /* 0x004fc800078e00ff */
[----:B------:R-:W-:Y:S01]  /*1d00*/  IMAD.HI.U32 R24, R11, R8, RZ ;  /* 0x000000080b187227 */ /* 0x000fe200078e00ff */
[----:B------:R-:W-:Y:S02]  /*1d10*/  SHF.R.U32.HI R20, RZ, R9, R20 ;  /* 0x00000009ff147219 */ /* 0x000fe40000011614 */
[----:B---3--:R-:W-:Y:S01]  /*1d20*/  SHF.R.U32.HI R19, RZ, R17, R22 ;  /* 0x00000011ff137219 */ /* 0x008fe20000011616 */
[----:B------:R-:W-:Y:S01]  /*1d30*/  IMAD.HI.U32 R22, R10, R7, RZ ;  /* 0x000000070a167227 */ /* 0x000fe200078e00ff */
[----:B------:R-:W-:Y:S02]  /*1d40*/  SHF.R.U32.HI R24, RZ, R9, R24 ;  /* 0x00000009ff187219 */ /* 0x000fe40000011618 */
[----:B------:R-:W-:Y:S02]  /*1d50*/  SEL R19, R0, R19, !P0 ;  /* 0x0000001300137207 */ /* 0x000fe40004000000 */
[----:B------:R-:W-:Y:S02]  /*1d60*/  SHF.R.U32.HI R17, RZ, R17, R22 ;  /* 0x00000011ff117219 */ /* 0x000fe40000011616 */
[----:B----4-:R-:W-:-:S02]  /*1d70*/  ISETP.NE.AND P1, PT, R18, 0x1, PT ;  /* 0x000000011200780c */ /* 0x010fc40003f25270 */
[----:B------:R-:W-:Y:S02]  /*1d80*/  SEL R17, R10, R17, !P0 ;  /* 0x000000110a117207 */ /* 0x000fe40004000000 */
[----:B------:R-:W-:Y:S02]  /*1d90*/  SEL R21, R3, R20, !P1 ;  /* 0x0000001403157207 */ /* 0x000fe40004800000 */
[----:B------:R-:W-:Y:S01]  /*1da0*/  SEL R7, R11, R24, !P1 ;  /* 0x000000180b077207 */ /* 0x000fe20004800000 */
[----:B-1----:R-:W-:Y:S01]  /*1db0*/  IMAD.HI.U32 R20, R19, R4, RZ ;  /* 0x0000000413147227 */ /* 0x002fe200078e00ff */
[----:B------:R-:W-:-:S03]  /*1dc0*/  IADD3 R9, PT, PT, -R17, RZ, RZ ;  /* 0x000000ff11097210 */ /* 0x000fc60007ffe1ff */
[----:B------:R-:W-:Y:S01]  /*1dd0*/  IMAD.HI.U32 R8, R21, R4, RZ ;  /* 0x0000000415087227 */ /* 0x000fe200078e00ff */
[----:B------:R-:W-:-:S03]  /*1de0*/  @P3 SHF.R.U32.HI R19, RZ, R5, R20 ;  /* 0x00000005ff133219 */ /* 0x000fc60000011614 */
[----:B------:R-:W-:Y:S01]  /*1df0*/  IMAD R9, R6, R9, R10 ;  /* 0x0000000906097224 */ /* 0x000fe200078e020a */
        /* <DEDUP_REMOVED lines=12> */
[----:B------:R-:W-:-:S05]  /*1ec0*/  @!P0 SEL R5, R7, R20, !P3 ;  /* 0x0000001407058207 */ /* 0x000fca0005800000 */
[--C-:B------:R-:W-:Y:S02]  /*1ed0*/  @!P0 IMAD.IADD R8, R8, 0x1, -R5.reuse ;  /* 0x0000000108088824 */ /* 0x100fe400078e0a05 */
[----:B------:R-:W-:Y:S01]  /*1ee0*/  @!P0 IMAD R5, R4, R21, R5 ;  /* 0x0000001504058224 */ /* 0x000fe200078e0205 */
[----:B------:R-:W-:Y:S01]  /*1ef0*/  IADD3 R4, PT, PT, -R7, RZ, RZ ;  /* 0x000000ff07047210 */ /* 0x000fe20007ffe1ff */
[----:B------:R-:W-:Y:S02]  /*1f00*/  @!P0 IMAD R17, R2, R8, R7 ;  /* 0x0000000802118224 */ /* 0x000fe400078e0207 */
[----:B------:R-:W-:Y:S02]  /*1f10*/  @!P0 IMAD.MOV.U32 R7, RZ, RZ, R5 ;  /* 0x000000ffff078224 */ /* 0x000fe400078e0005 */
[----:B------:R-:W-:Y:S02]  /*1f20*/  IMAD R4, R18, R4, R11 ;  /* 0x0000000412047224 */ /* 0x000fe400078e020b */
[----:B------:R-:W-:-:S02]  /*1f30*/  IMAD R10, R17, R6, R9 ;  /* 0x00000006110a7224 */ /* 0x000fc400078e0209 */
[----:B------:R-:W-:Y:S02]  /*1f40*/  IMAD R11, R7, R18, R4 ;  /* 0x00000012070b7224 */ /* 0x000fe400078e0204 */
.L_x_27:
[----:B------:R-:W1:Y:S02]  /*1f50*/  LDCU UR7, c[0x0][0xd30] ;  /* 0x0001a600ff0777ac */ /* 0x000e640008000800 */
[----:B-1----:R-:W-:-:S09]  /*1f60*/  UISETP.NE.AND UP0, UPT, UR7, 0x1, UPT ;  /* 0x000000010700788c */ /* 0x002fd2000bf05270 */
[----:B------:R-:W-:Y:S05]  /*1f70*/  BRA.U UP0, `(.L_x_28) ;  /* 0x0000000100407547 */ /* 0x000fea000b800000 */
[----:B------:R-:W1:Y:S08]  /*1f80*/  LDC.64 R6, c[0x0][0xd10] ;  /* 0x00034400ff067b82 */ /* 0x000e700000000a00 */
[----:B------:R-:W2:Y:S08]  /*1f90*/  LDC.64 R4, c[0x0][0xd18] ;  /* 0x00034600ff047b82 */ /* 0x000eb00000000a00 */
[----:B------:R-:W3:Y:S08]  /*1fa0*/  LDC R8, c[0x0][0xd20] ;  /* 0x00034800ff087b82 */ /* 0x000ef00000000800 */
[----:B------:R-:W4:Y:S01]  /*1fb0*/  LDC R18, c[0x0][0xd0c] ;  /* 0x00034300ff127b82 */ /* 0x000f220000000800 */
[----:B-1----:R-:W-:-:S05]  /*1fc0*/  IMAD.HI.U32 R6, R11, R6, RZ ;  /* 0x000000060b067227 */ /* 0x002fca00078e00ff */
[----:B------:R-:W-:Y:S01]  /*1fd0*/  SHF.R.U32.HI R6, RZ, R7, R6 ;  /* 0x00000007ff067219 */ /* 0x000fe20000011606 */
[----:B--2---:R-:W-:Y:S01]  /*1fe0*/  IMAD.HI.U32 R5, R10, R5, RZ ;  /* 0x000000050a057227 */ /* 0x004fe200078e00ff */
[----:B------:R-:W-:-:S04]  /*1ff0*/  ISETP.NE.AND P0, PT, R4, 0x1, PT ;  /* 0x000000010400780c */ /* 0x000fc80003f05270 */
[----:B---3--:R-:W-:-:S04]  /*2000*/  SHF.R.U32.HI R5, RZ, R8, R5 ;  /* 0x00000008ff057219 */ /* 0x008fc80000011605 */
[----:B------:R-:W-:Y:S02]  /*2010*/  SEL R5, R10, R5, !P0 ;  /* 0x000000050a057207 */ /* 0x000fe40004000000 */
[----:B----4-:R-:W-:-:S04]  /*2020*/  ISETP.NE.AND P1, PT, R18, 0x1, PT ;  /* 0x000000011200780c */ /* 0x010fc80003f25270 */
[----:B------:R-:W-:-:S05]  /*2030*/  SEL R6, R11, R6, !P1 ;  /* 0x000000060b067207 */ /* 0x000fca0004800000 */
[----:B------:R-:W-:Y:S02]  /*2040*/  IMAD.IADD R7, R5, 0x1, -R6 ;  /* 0x0000000105077824 */ /* 0x000fe400078e0a06 */
[----:B------:R-:W-:Y:S02]  /*2050*/  IMAD.IADD R5, R6, 0x1, -R5 ;  /* 0x0000000106057824 */ /* 0x000fe400078e0a05 */
[----:B------:R-:W-:Y:S02]  /*2060*/  IMAD R11, R7, R18, R11 ;  /* 0x00000012070b7224 */ /* 0x000fe400078e020b */
[----:B------:R-:W-:-:S07]  /*2070*/  IMAD R10, R5, R4, R10 ;  /* 0x00000004050a7224 */ /* 0x000fce00078e020a */
.L_x_28:
[----:B------:R-:W-:Y:S01]  /*2080*/  VIADD R15, R15, 0x1 ;  /* 0x000000010f0f7836 */ /* 0x000fe20000000000 */
[----:B------:R-:W-:Y:S01]  /*2090*/  PLOP3.LUT P1, PT, PT, PT, PT, 0x80, 0x8 ;  /* 0x000000000008781c */ /* 0x000fe20003f2f070 */
[----:B------:R-:W-:Y:S02]  /*20a0*/  IMAD.IADD R4, R11, 0x1, R58 ;  /* 0x000000010b047824 */ /* 0x000fe400078e023a */
[----:B------:R-:W-:Y:S01]  /*20b0*/  IMAD.IADD R33, R10, 0x1, R51 ;  /* 0x000000010a217824 */ /* 0x000fe200078e0233 */
[C---:B------:R-:W-:Y:S02]  /*20c0*/  ISETP.NE.AND P0, PT, R15.reuse, 0x2, PT ;  /* 0x000000020f00780c */ /* 0x040fe40003f05270 */
[----:B------:R-:W-:Y:S02]  /*20d0*/  R2UR UR11, R4 ;  /* 0x00000000040b72ca */ /* 0x000fe400000e0000 */
[----:B------:R-:W-:Y:S02]  /*20e0*/  SEL R5, RZ, 0x1, P0 ;  /* 0x00000001ff057807 */ /* 0x000fe40000000000 */
[----:B------:R-:W-:-:S02]  /*20f0*/  SEL R15, R15, RZ, P0 ;  /* 0x000000ff0f0f7207 */ /* 0x000fc40000000000 */
[----:B------:R-:W-:Y:S01]  /*2100*/  LOP3.LUT R14, R14, R5, RZ, 0x3c, !PT ;  /* 0x000000050e0e7212 */ /* 0x000fe200078e3cff */
[----:B------:R-:W-:Y:S08]  /*2110*/  @P2 BRA `(.L_x_29) ;  /* 0xfffffff400302947 */ /* 0x000ff0000383ffff */
[----:B------:R-:W-:Y:S01]  /*2120*/  UIADD3 UR5, UPT, UPT, UR5, 0x50, URZ ;  /* 0x0000005005057890 */ /* 0x000fe2000fffe0ff */
[----:B------:R-:W-:-:S03]  /*2130*/  SHF.L.U32 R3, R16, 0x1f, RZ ;  /* 0x0000001f10037819 */ /* 0x000fc600000006ff */
[----:B------:R-:W-:-:S09]  /*2140*/  ULEA UR4, UR14, UR5, 0x3 ;  /* 0x000000050e047291 */ /* 0x000fd2000f8e18ff */
[----:B------:R-:W1:Y:S02]  /*2150*/  SYNCS.PHASECHK.TRANS64.TRYWAIT P0, [UR4], R3 ;  /* 0x00000003ff0075a7 */ /* 0x000e640008001104 */
[----:B-1----:R-:W-:Y:S05]  /*2160*/  @!P0 BRA `(.L_x_30) ;  /* 0x0000006800248947 */ /* 0x002fea0003800000 */
.L_x_134:
[----:B------:R-:W-:-:S04]  /*2170*/  UIADD3 UR6, UPT, UPT, UR14, 0x1, URZ ;  /* 0x000000010e067890 */ /* 0x000fc8000fffe0ff */
[----:B------:R-:W-:-:S04]  /*2180*/  UISETP.NE.AND UP0, UPT, UR6, 0xa, UPT ;  /* 0x0000000a0600788c */ /* 0x000fc8000bf05270 */
[----:B------:R-:W-:Y:S02]  /*2190*/  USEL UR7, URZ, 0x1, UP0 ;  /* 0x00000001ff077887 */ /* 0x000fe40008000000 */
[----:B------:R-:W-:-:S04]  /*21a0*/  USEL UR6, UR6, URZ, UP0 ;  /* 0x000000ff06067287 */ /* 0x000fc80008000000 */
[----:B------:R-:W-:Y:S01]  /*21b0*/  ULEA UR4, UR6, UR5, 0x3 ;  /* 0x0000000506047291 */ /* 0x000fe2000f8e18ff */
[----:B------:R-:W-:-:S04]  /*21c0*/  LOP3.LUT R2, R16, UR7, RZ, 0x3c, !PT ;  /* 0x0000000710027c12 */ /* 0x000fc8000f8e3cff */
[----:B-1----:R-:W-:-:S04]  /*21d0*/  SHF.L.U32 R3, R2, 0x1f, RZ ;  /* 0x0000001f02037819 */ /* 0x002fc800000006ff */
[----:B------:R-:W1:Y:S02]  /*21e0*/  SYNCS.PHASECHK.TRANS64.TRYWAIT P0, [UR4], R3 ;  /* 0x00000003ff0075a7 */ /* 0x000e640008001104 */
[----:B-1----:R-:W-:Y:S05]  /*21f0*/  @!P0 BRA `(.L_x_31) ;  /* 0x0000006800188947 */ /* 0x002fea0003800000 */
.L_x_136:
        /* <DEDUP_REMOVED lines=9> */
.L_x_138:
        /* <DEDUP_REMOVED lines=9> */
.L_x_140:
        /* <DEDUP_REMOVED lines=9> */
.L_x_142:
        /* <DEDUP_REMOVED lines=9> */
.L_x_144:
        /* <DEDUP_REMOVED lines=9> */
.L_x_146:
        /* <DEDUP_REMOVED lines=9> */
.L_x_148:
        /* <DEDUP_REMOVED lines=9> */
.L_x_150:
[----:B------:R-:W-:-:S04]  /*25f0*/  UIADD3 UR6, UPT, UPT, UR6, 0x1, URZ ;  /* 0x0000000106067890 */ /* 0x000fc8000fffe0ff */
[----:B------:R-:W-:-:S04]  /*2600*/  UISETP.NE.AND UP0, UPT, UR6, 0xa, UPT ;  /* 0x0000000a0600788c */ /* 0x000fc8000bf05270 */
[----:B------:R-:W-:Y:S02]  /*2610*/  USEL UR4, URZ, 0x1, UP0 ;  /* 0x00000001ff047887 */ /* 0x000fe40008000000 */
[----:B------:R-:W-:-:S04]  /*2620*/  USEL UR6, UR6, URZ, UP0 ;  /* 0x000000ff06067287 */ /* 0x000fc80008000000 */
[----:B------:R-:W-:Y:S01]  /*2630*/  ULEA UR6, UR6, UR5, 0x3 ;  /* 0x0000000506067291 */ /* 0x000fe2000f8e18ff */
[----:B-1----:R-:W-:-:S04]  /*2640*/  LOP3.LUT R3, R2, UR4, RZ, 0x3c, !PT ;  /* 0x0000000402037c12 */ /* 0x002fc8000f8e3cff */
[----:B------:R-:W-:Y:S01]  /*2650*/  SHF.L.U32 R3, R3, 0x1f, RZ ;  /* 0x0000001f03037819 */ /* 0x000fe200000006ff */
[----:B------:R-:W-:-:S07]  /*2660*/  IMAD.U32 R0, RZ, RZ, UR6 ;  /* 0x00000006ff007e24 */ /* 0x000fce000f8e00ff */
.L_x_39:
[----:B-1----:R1:W2:Y:S02]  /*2670*/  SYNCS.PHASECHK.TRANS64.TRYWAIT P0, [R0+URZ], R3 ;  /* 0x00000003000075a7 */ /* 0x0022a400080011ff */
[----:B--2---:R-:W-:Y:S05]  /*2680*/  @!P0 NANOSLEEP.SYNCS 0x989680 ;  /* 0x009896800000895d */ /* 0x004fea0003900000 */
[----:B------:R-:W2:Y:S02]  /*2690*/  @!P0 SYNCS.PHASECHK.TRANS64 P0, [R0+URZ], R3 ;  /* 0x00000003000085a7 */ /* 0x000ea400080010ff */
[----:B--2---:R-:W-:Y:S05]  /*26a0*/  @P0 EXIT ;  /* 0x000000000000094d */ /* 0x004fea0003800000 */
[----:B------:R-:W-:Y:S05]  /*26b0*/  BRA `(.L_x_39) ;  /* 0xfffffffc00ec7947 */ /* 0x000fea000383ffff */
.L_x_18:
[----:B------:R-:W-:-:S04]  /*26c0*/  UISETP.NE.AND UP1, UPT, UR37, URZ, UPT ;  /* 0x000000ff2500728c */ /* 0x000fc8000bf25270 */
[----:B------:R-:W-:-:S09]  /*26d0*/  UISETP.NE.OR UP1, UPT, UR8, 0x1, UP1 ;  /* 0x000000010800788c */ /* 0x000fd20008f25670 */
[----:B------:R-:W-:Y:S05]  /*26e0*/  BRA.U UP1, `(.L_x_40) ;  /* 0x00000005014c7547 */ /* 0x000fea000b800000 */
[----:B------:R-:W-:Y:S01]  /*26f0*/  HFMA2 R3, -RZ, RZ, 0, 0 ;  /* 0x00000000ff037431 */ /* 0x000fe200000001ff */
[----:B------:R-:W-:Y:S01]  /*2700*/  ISETP.NE.AND P2, PT, R4, RZ, PT ;  /* 0x000000ff0400720c */ /* 0x000fe20003f45270 */
[----:B------:R-:W-:Y:S01]  /*2710*/  IMAD.MOV.U32 R12, RZ, RZ, 0x1 ;  /* 0x00000001ff0c7424 */ /* 0x000fe200078e00ff */
[----:B------:R-:W-:Y:S01]  /*2720*/  CS2R R6, SRZ ;  /* 0x0000000000067805 */ /* 0x000fe2000001ff00 */
[----:B------:R-:W-:Y:S01]  /*2730*/  IMAD.MOV.U32 R5, RZ, RZ, RZ ;  /* 0x000000ffff057224 */ /* 0x000fe200078e00ff */
[----:B------:R-:W-:Y:S01]  /*2740*/  UMOV UR4, 0x400 ;  /* 0x0000040000047882 */ /* 0x000fe20000000000 */
[----:B------:R-:W-:Y:S01]  /*2750*/  UMOV UR6, URZ ;  /* 0x000000ff00067c82 */ /* 0x000fe20008000000 */
[----:B------:R-:W-:-:S12]  /*2760*/  ULEA UR37, UR37, UR4, 0x18 ;  /* 0x0000000425257291 */ /* 0x000fd8000f8ec0ff */
.L_x_44:
[----:B------:R-:W-:Y:S02]  /*2770*/  LEA R0, R3, UR37, 0x3 ;  /* 0x0000002503007c11 */ /* 0x000fe4000f8e18ff */
[----:B------:R-:W-:-:S03]  /*2780*/  SHF.L.U32 R9, R5, 0x1f, RZ ;  /* 0x0000001f05097819 */ /* 0x000fc600000006ff */
[----:B------:R-:W-:Y:S01]  /*2790*/  VIADD R8, R0, 0x140 ;  /* 0x0000014000087836 */ /* 0x000fe20000000000 */
[----:B------:R-:W1:Y:S02]  /*27a0*/  SYNCS.PHASECHK.TRANS64.TRYWAIT P0, [R0+URZ+0x130], R9 ;  /* 0x00013009000075a7 */ /* 0x000e6400080011ff */
[----:B-1----:R-:W-:Y:S05]  /*27b0*/  @!P0 BRA `(.L_x_41) ;  /* 0x0000006400688947 */ /* 0x002fea0003800000 */
.L_x_151:
[----:B------:R-:W-:Y:S01]  /*27c0*/  ULEA UR5, UR6, UR37, 0x3 ;  /* 0x0000002506057291 */ /* 0x000fe2000f8e18ff */
[----:B------:R-:W-:Y:S01]  /*27d0*/  PRMT R8, RZ, 0x654, R8 ;  /* 0x00000654ff087816 */ /* 0x000fe20000000008 */
[----:B-1----:R-:W-:Y:S01]  /*27e0*/  @!P2 IMAD.MOV.U32 R9, RZ, RZ, 0x10 ;  /* 0x00000010ff09a424 */ /* 0x002fe200078e00ff */
[----:B------:R-:W-:Y:S01]  /*27f0*/  SHF.L.U32 R11, R12, 0x1f, RZ ;  /* 0x0000001f0c0b7819 */ /* 0x000fe200000006ff */
[----:B------:R-:W-:Y:S01]  /*2800*/  UIADD3 UR4, UPT, UPT, UR5, 0xf0, URZ ;  /* 0x000000f005047890 */ /* 0x000fe2000fffe0ff */
[----:B------:R1:W-:Y:S05]  /*2810*/  SYNCS.ARRIVE.TRANS64.RED.A1T0 RZ, [R8+URZ], RZ ;  /* 0x000000ff08ff79a7 */ /* 0x0003ea00081004ff */
[----:B------:R-:W-:Y:S01]  /*2820*/  IMAD.U32 R13, RZ, RZ, UR4 ;  /* 0x00000004ff0d7e24 */ /* 0x000fe2000f8e00ff */
[----:B------:R-:W2:Y:S04]  /*2830*/  SYNCS.PHASECHK.TRANS64.TRYWAIT P0, [UR5+0x100], R11 ;  /* 0x0001000bff0075a7 */ /* 0x000ea80008001105 */
[----:B------:R-:W-:Y:S01]  /*2840*/  PRMT R13, R4, 0x654, R13 ;  /* 0x00000654040d7816 */ /* 0x000fe2000000000d */
[----:B-12---:R-:W-:Y:S06]  /*2850*/  @!P0 BRA `(.L_x_42) ;  /* 0x0000006400548947 */ /* 0x006fec0003800000 */
.L_x_153:
[----:B------:R-:W-:Y:S01]  /*2860*/  ULEA UR4, UR6, UR37, 0x4 ;  /* 0x0000002506047291 */ /* 0x000fe2000f8e20ff */
[----:B---3--:R-:W-:Y:S01]  /*2870*/  SEL R2, R13, R2, !P2 ;  /* 0x000000020d027207 */ /* 0x008fe20005000000 */
[----:B------:R-:W-:Y:S01]  /*2880*/  UIADD3 UR5, UPT, UPT, UR5, 0xf0, URZ ;  /* 0x000000f005057890 */ /* 0x000fe2000fffe0ff */
[----:B-1----:R-:W-:Y:S01]  /*2890*/  LEA R0, R7, UR37, 0x3 ;  /* 0x0000002507007c11 */ /* 0x002fe2000f8e18ff */
[----:B------:R-:W-:Y:S01]  /*28a0*/  UIADD3 UR4, UPT, UPT, UR4, 0x160, URZ ;  /* 0x0000016004047890 */ /* 0x000fe2000fffe0ff */
[----:B------:R1:W-:Y:S01]  /*28b0*/  @!P2 SYNCS.ARRIVE.TRANS64.RED RZ, [R2+URZ], R9 ;  /* 0x0000000902ffa9a7 */ /* 0x0003e200080004ff */
[----:B------:R-:W-:Y:S01]  /*28c0*/  UIADD3 UR6, UPT, UPT, UR6, 0x1, URZ ;  /* 0x0000000106067890 */ /* 0x000fe2000fffe0ff */
[----:B------:R-:W-:-:S03]  /*28d0*/  VIADD R3, R3, 0x1 ;  /* 0x0000000103037836 */ /* 0x000fc60000000000 */
[----:B------:R-:W-:Y:S02]  /*28e0*/  UISETP.NE.AND UP0, UPT, UR6, 0x2, UPT ;  /* 0x000000020600788c */ /* 0x000fe4000bf05270 */
[----:B------:R-:W-:Y:S01]  /*28f0*/  ISETP.NE.AND P0, PT, R3, 0x2, PT ;  /* 0x000000020300780c */ /* 0x000fe20003f05270 */
[----:B------:R-:W-:Y:S06]  /*2900*/  UGETNEXTWORKID.BROADCAST [UR4], [UR5] ;  /* 0x00000000040073ca */ /* 0x000fec0008000100 */
[----:B------:R-:W-:Y:S02]  /*2910*/  USEL UR4, URZ, 0x1, UP0 ;  /* 0x00000001ff047887 */ /* 0x000fe40008000000 */
[----:B------:R-:W-:-:S04]  /*2920*/  USEL UR6, UR6, URZ, UP0 ;  /* 0x000000ff06067287 */ /* 0x000fc80008000000 */
[----:B------:R-:W-:Y:S02]  /*2930*/  LOP3.LUT R12, R12, UR4, RZ, 0x3c, !PT ;  /* 0x000000040c0c7c12 */ /* 0x000fe4000f8e3cff */
[----:B-1----:R-:W-:-:S04]  /*2940*/  SHF.L.U32 R9, R6, 0x1f, RZ ;  /* 0x0000001f06097819 */ /* 0x002fc800000006ff */
[----:B------:R-:W1:Y:S02]  /*2950*/  SYNCS.PHASECHK.TRANS64.TRYWAIT P1, [R0+URZ+0xf0], R9 ;  /* 0x0000f009000075a7 */ /* 0x000e6400080211ff */
[----:B-1----:R-:W-:Y:S05]  /*2960*/  @!P1 BRA `(.L_x_43) ;  /* 0x0000006400289947 */ /* 0x002fea0003800000 */
.L_x_154:
[----:B------:R-:W-:Y:S01]  /*2970*/  LEA R8, R7, UR37, 0x4 ;  /* 0x0000002507087c11 */ /* 0x000fe2000f8e20ff */
[----:B-1----:R-:W-:Y:S01]  /*2980*/  VIADD R0, R0, 0x100 ;  /* 0x0000010000007836 */ /* 0x002fe20000000000 */
[----:B------:R-:W-:Y:S01]  /*2990*/  SEL R3, R3, RZ, P0 ;  /* 0x000000ff03037207 */ /* 0x000fe20000000000 */
[----:B------:R-:W-:-:S03]  /*29a0*/  VIADD R7, R7, 0x1 ;  /* 0x0000000107077836 */ /* 0x000fc60000000000 */
[----:B------:R-:W1:Y:S01]  /*29b0*/  LDS.128 R8, [R8+0x160] ;  /* 0x0001600008087984 */ /* 0x000e620000000c00 */
[----:B------:R-:W-:Y:S02]  /*29c0*/  PRMT R0, RZ, 0x654, R0 ;  /* 0x00000654ff007816 */ /* 0x000fe40000000000 */
[C---:B------:R-:W-:Y:S01]  /*29d0*/  ISETP.NE.AND P1, PT, R7.reuse, 0x2, PT ;  /* 0x000000020700780c */ /* 0x040fe20003f25270 */
[----:B------:R-:W-:Y:S01]  /*29e0*/  @!PT LDS RZ, [RZ] ;  /* 0x00000000fffff984 */ /* 0x000fe20000000800 */
[----:B------:R-:W-:Y:S01]  /*29f0*/  @!PT LDS RZ, [RZ] ;  /* 0x00000000fffff984 */ /* 0x000fe20000000800 */
[----:B------:R-:W-:Y:S01]  /*2a00*/  @!PT LDS RZ, [RZ] ;  /* 0x00000000fffff984 */ /* 0x000fe20000000800 */
[----:B------:R-:W-:Y:S01]  /*2a10*/  @!PT LDS RZ, [RZ] ;  /* 0x00000000fffff984 */ /* 0x000fe20000000800 */
[----:B------:R2:W-:Y:S06]  /*2a20*/  MEMBAR.ALL.CTA ;  /* 0x0000000000007992 */ /* 0x0005ec0000008000 */
[----:B--2---:R-:W2:Y:S01]  /*2a30*/  FENCE.VIEW.ASYNC.S ;  /* 0x00000000000073c6 */ /* 0x004ea20000000000 */
[----:B------:R-:W-:Y:S01]  /*2a40*/  SEL R7, R7, RZ, P1 ;  /* 0x000000ff07077207 */ /* 0x000fe20000800000 */
[----:B--2---:R2:W-:Y:S01]  /*2a50*/  SYNCS.ARRIVE.TRANS64.RED.A1T0 RZ, [R0+URZ], RZ ;  /* 0x000000ff00ff79a7 */ /* 0x0045e200081004ff */
[----:B-1----:R-:W-:-:S02]  /*2a60*/  LOP3.LUT P3, RZ, R10, 0x1, RZ, 0xc0, !PT ;  /* 0x000000010aff7812 */ /* 0x002fc4000786c0ff */
[----:B------:R-:W-:-:S04]  /*2a70*/  SEL R9, RZ, 0x1, P1 ;  /* 0x00000001ff097807 */ /* 0x000fc80000800000 */
[----:B------:R-:W-:Y:S02]  /*2a80*/  LOP3.LUT R6, R6, R9, RZ, 0x3c, !PT ;  /* 0x0000000906067212 */ /* 0x000fe400078e3cff */
[----:B--2---:R-:W-:-:S04]  /*2a90*/  SEL R0, RZ, 0x1, P0 ;  /* 0x00000001ff007807 */ /* 0x004fc80000000000 */
[----:B------:R-:W-:Y:S01]  /*2aa0*/  LOP3.LUT R5, R5, R0, RZ, 0x3c, !PT ;  /* 0x0000000005057212 */ /* 0x000fe200078e3cff */
[----:B------:R-:W-:Y:S06]  /*2ab0*/  @P3 BRA `(.L_x_44) ;  /* 0xfffffffc002c3947 */ /* 0x000fec000383ffff */
[----:B------:R-:W-:Y:S01]  /*2ac0*/  ULEA UR5, UR6, UR37, 0x3 ;  /* 0x0000002506057291 */ /* 0x000fe2000f8e18ff */
[----:B------:R-:W-:-:S08]  /*2ad0*/  SHF.L.U32 R3, R12, 0x1f, RZ ;  /* 0x0000001f0c037819 */ /* 0x000fd000000006ff */
[----:B------:R-:W1:Y:S02]  /*2ae0*/  SYNCS.PHASECHK.TRANS64 P0, [UR5+0x100], R3 ;  /* 0x00010003ff0075a7 */ /* 0x000e640008001005 */
[----:B-1----:R-:W-:Y:S05]  /*2af0*/  @P0 BRA `(.L_x_45) ;  /* 0x0000000000080947 */ /* 0x002fea0003800000 */
[----:B------:R-:W1:Y:S02]  /*2b00*/  SYNCS.PHASECHK.TRANS64.TRYWAIT P0, [UR5+0x100], R3 ;  /* 0x00010003ff0075a7 */ /* 0x000e640008001105 */
[----:B-1----:R-:W-:Y:S05]  /*2b10*/  @!P0 BRA `(.L_x_46) ;  /* 0x0000006000d08947 */ /* 0x002fea0003800000 */
.L_x_45:
[----:B------:R-:W-:-:S04]  /*2b20*/  UIADD3 UR4, UPT, UPT, UR6, 0x1, URZ ;  /* 0x0000000106047890 */ /* 0x000fc8000fffe0ff */
[----:B------:R-:W-:-:S04]  /*2b30*/  UISETP.NE.AND UP0, UPT, UR4, 0x2, UPT ;  /* 0x000000020400788c */ /* 0x000fc8000bf05270 */
[----:B------:R-:W-:Y:S02]  /*2b40*/  USEL UR7, URZ, 0x1, UP0 ;  /* 0x00000001ff077887 */ /* 0x000fe40008000000 */
[----:B------:R-:W-:-:S04]  /*2b50*/  USEL UR4, UR4, URZ, UP0 ;  /* 0x000000ff04047287 */ /* 0x000fc80008000000 */
[----:B------:R-:W-:Y:S01]  /*2b60*/  ULEA UR4, UR4, UR37, 0x3 ;  /* 0x0000002504047291 */ /* 0x000fe2000f8e18ff */
[----:B-1----:R-:W-:-:S04]  /*2b70*/  LOP3.LUT R3, R12, UR7, RZ, 0x3c, !PT ;  /* 0x000000070c037c12 */ /* 0x002fc8000f8e3cff */
[----:B------:R-:W-:-:S04]  /*2b80*/  SHF.L.U32 R0, R3, 0x1f, RZ ;  /* 0x0000001f03007819 */ /* 0x000fc800000006ff */
[----:B------:R-:W1:Y:S02]  /*2b90*/  SYNCS.PHASECHK.TRANS64 P0, [UR4+0x100], R0 ;  /* 0x00010000ff0075a7 */ /* 0x000e640008001004 */
[----:B-1----:R-:W-:Y:S05]  /*2ba0*/  @P0 EXIT ;  /* 0x000000000000094d */ /* 0x002fea0003800000 */
[----:B------:R-:W-:Y:S02]  /*2bb0*/  SHF.L.U32 R3, R3, 0x1f, RZ ;  /* 0x0000001f03037819 */ /* 0x000fe400000006ff */
[----:B------:R-:W-:-:S07]  /*2bc0*/  MOV R0, UR4 ;  /* 0x0000000400007c02 */ /* 0x000fce0008000f00 */
.L_x_47:
[----:B-1----:R1:W2:Y:S02]  /*2bd0*/  SYNCS.PHASECHK.TRANS64.TRYWAIT P0, [R0+URZ+0x100], R3 ;  /* 0x00010003000075a7 */ /* 0x0022a400080011ff */
[----:B--2---:R-:W-:Y:S05]  /*2be0*/  @!P0 NANOSLEEP.SYNCS 0x989680 ;  /* 0x009896800000895d */ /* 0x004fea0003900000 */
[----:B------:R-:W2:Y:S02]  /*2bf0*/  @!P0 SYNCS.PHASECHK.TRANS64 P0, [R0+URZ+0x100], R3 ;  /* 0x00010003000085a7 */ /* 0x000ea400080010ff */
[----:B--2---:R-:W-:Y:S05]  /*2c00*/  @P0 EXIT ;  /* 0x000000000000094d */ /* 0x004fea0003800000 */
[----:B------:R-:W-:Y:S05]  /*2c10*/  BRA `(.L_x_47) ;  /* 0xfffffffc00ec7947 */ /* 0x000fea000383ffff */
.L_x_40:
[----:B------:R-:W-:-:S09]  /*2c20*/  UISETP.NE.AND UP1, UPT, UR8, URZ, UPT ;  /* 0x000000ff0800728c */ /* 0x000fd2000bf25270 */
[----:B------:R-:W-:Y:S05]  /*2c30*/  BRA.U UP1, `(.L_x_48) ;  /* 0x0000000d01a47547 */ /* 0x000fea000b800000 */
[----:B------:R-:W-:Y:S01]  /*2c40*/  UMOV UR4, 0x40 ;  /* 0x0000004000047882 */ /* 0x000fe20000000000 */
[----:B------:R-:W-:Y:S01]  /*2c50*/  NOP ;  /* 0x0000000000007918 */ /* 0x000fe20000000000 */
[----:B------:R-:W-:Y:S01]  /*2c60*/  ULEA UR4, UR37, UR4, 0x18 ;  /* 0x0000000425047291 */ /* 0x000fe2000f8ec0ff */
[----:B------:R-:W-:Y:S02]  /*2c70*/  UMOV UR5, 0x400 ;  /* 0x0000040000057882 */ /* 0x000fe40000000000 */
[----:B------:R-:W-:-:S06]  /*2c80*/  ULEA UR37, UR37, UR5, 0x18 ;  /* 0x0000000525257291 */ /* 0x000fcc000f8ec0ff */
[----:B------:R-:W1:Y:S02]  /*2c90*/  LDS.U8 R0, [UR4+0x1c] ;  /* 0x00001c04ff007984 */ /* 0x000e640008000000 */
[----:B-1----:R-:W-:-:S13]  /*2ca0*/  ISETP.NE.AND P0, PT, R0, RZ, PT ;  /* 0x000000ff0000720c */ /* 0x002fda0003f05270 */
[----:B------:R-:W-:Y:S05]  /*2cb0*/  @P0 BRA `(.L_x_49) ;  /* 0x0000000000580947 */ /* 0x000fea0003800000 */
[----:B------:R-:W-:-:S13]  /*2cc0*/  ELECT P0, URZ, PT ;  /* 0x0000000000ff782f */ /* 0x000fda0003800000 */
[----:B------:R-:W-:Y:S05]  /*2cd0*/  @!P0 BRA `(.L_x_50) ;  /* 0x0000000000608947 */ /* 0x000fea0003800000 */
[----:B------:R-:W-:Y:S01]  /*2ce0*/  UMOV UR5, 0x10 ;  /* 0x0000001000057882 */ /* 0x000fe20000000000 */
[----:B------:R-:W-:Y:S01]  /*2cf0*/  HFMA2 R0, -RZ, RZ, 0, 5.9604644775390625e-08 ;  /* 0x00000001ff007431 */ /* 0x000fe200000001ff */
[----:B---3--:R-:W-:-:S03]  /*2d00*/  MOV R2, 0xffff ;  /* 0x0000ffff00027802 */ /* 0x008fc60000000f00 */
[----:B------:R-:W-:Y:S04]  /*2d10*/  DEPBAR.LE SB1, 0x36 ;  /* 0x00009d800000791a */ /* 0x000fe80000000000 */
[----:B------:R-:W1:Y:S02]  /*2d20*/  UTCATOMSWS.FIND_AND_SET.ALIGN UP0, UR5, UR5 ;  /* 0x00000005000575e3 */ /* 0x000e640008000800 */
[----:B-1----:R-:W-:Y:S01]  /*2d30*/  MOV R3, UR5 ;  /* 0x0000000500037c02 */ /* 0x002fe20008000f00 */
[----:B------:R-:W-:Y:S06]  /*2d40*/  BRA.U UP0, `(.L_x_51) ;  /* 0x0000000100187547 */ /* 0x000fec000b800000 */
.L_x_52:
[----:B------:R-:W-:Y:S05]  /*2d50*/  NANOSLEEP 0x64 ;  /* 0x000000640000795d */ /* 0x000fea0003800000 */
[----:B------:R-:W-:-:S05]  /*2d60*/  UMOV UR5, 0x10 ;  /* 0x0000001000057882 */ /* 0x000fca0000000000 */
[----:B------:R-:W-:Y:S04]  /*2d70*/  DEPBAR.LE SB1, 0x36 ;  /* 0x00009d800000791a */ /* 0x000fe80000000000 */
[----:B------:R-:W1:Y:S02]  /*2d80*/  UTCATOMSWS.FIND_AND_SET.ALIGN UP0, UR5, UR5 ;  /* 0x00000005000575e3 */ /* 0x000e640008000800 */
[----:B-1----:R-:W-:Y:S01]  /*2d90*/  MOV R3, UR5 ;  /* 0x0000000500037c02 */ /* 0x002fe20008000f00 */
[----:B------:R-:W-:Y:S05]  /*2da0*/  BRA.U !UP0, `(.L_x_52) ;  /* 0xfffffffd08e87547 */ /* 0x000fea000b83ffff */
.L_x_51:
[-C--:B------:R-:W-:Y:S02]  /*2db0*/  SHF.L.U32 R2, R2, R3.reuse, RZ ;  /* 0x0000000302027219 */ /* 0x080fe400000006ff */
[----:B------:R-:W-:Y:S01]  /*2dc0*/  SHF.L.U32 R0, R0, R3, RZ ;  /* 0x0000000300007219 */ /* 0x000fe200000006ff */
[----:B------:R-:W-:Y:S02]  /*2dd0*/  IMAD.SHL.U32 R3, R3, 0x20, RZ ;  /* 0x0000002003037824 */ /* 0x000fe400078e00ff */
[----:B------:R1:W-:Y:S04]  /*2de0*/  ATOMS.OR RZ, [UR4+0x14], R2 ;  /* 0x00001402ffff798c */ /* 0x0003e8000b000004 */
[----:B------:R1:W-:Y:S04]  /*2df0*/  ATOMS.OR RZ, [UR4+0x18], R0 ;  /* 0x00001800ffff798c */ /* 0x0003e8000b000004 */
[----:B------:R1:W-:Y:S01]  /*2e00*/  STS [UR37+0x180], R3 ;  /* 0x00018003ff007988 */ /* 0x0003e20008000825 */
[----:B------:R-:W-:Y:S05]  /*2e10*/  BRA `(.L_x_50) ;  /* 0x0000000000107947 */ /* 0x000fea0003800000 */
.L_x_49:
[----:B------:R-:W-:Y:S02]  /*2e20*/  MOV R0, 0xffffffff ;  /* 0xffffffff00007802 */ /* 0x000fe40000000f00 */
[----:B---3--:R-:W-:-:S03]  /*2e30*/  MOV R2, 0x2e60 ;  /* 0x00002e6000027802 */ /* 0x008fc60000000f00 */
[----:B------:R1:W-:Y:S04]  /*2e40*/  STS [UR37+0x180], R0 ;  /* 0x00018000ff007988 */ /* 0x0003e80008000825 */
[----:B-1---5:R-:W-:Y:S05]  /*2e50*/  CALL.REL.NOINC `($__internal_1_$__cuda_sm10x_tcgen05_guardrail_trap_phase_invalid_during_alloc) ;  /* 0x0000006400e87944 */ /* 0x022fea0003c00000 */
.L_x_50:
[----:B------:R-:W-:Y:S05]  /*2e60*/  WARPSYNC.ALL ;  /* 0x0000000000007948 */ /* 0x000fea0003800000 */
[----:B------:R-:W2:Y:S01]  /*2e70*/  S2UR UR4, SR_CgaCtaId ;  /* 0x00000000000479c3 */ /* 0x000ea20000008800 */
[----:B------:R-:W-:Y:S01]  /*2e80*/  UMOV UR5, 0x400 ;  /* 0x0000040000057882 */ /* 0x000fe20000000000 */
[----:B------:R-:W-:-:S06]  /*2e90*/  NOP ;  /* 0x0000000000007918 */ /* 0x000fcc0000000000 */
[----:B------:R-:W-:Y:S06]  /*2ea0*/  BAR.ARV 0x6, 0xa0 ;  /* 0x0182800000007b1d */ /* 0x000fec0000002000 */
[----:B------:R-:W4:Y:S01]  /*2eb0*/  LDCU UR6, c[0x0][0x38c] ;  /* 0x00007180ff0677ac */ /* 0x000f220008000800 */
[----:B------:R-:W-:Y:S01]  /*2ec0*/  IMAD.MOV.U32 R11, RZ, RZ, 0x1 ;  /* 0x00000001ff0b7424 */ /* 0x000fe200078e00ff */
[----:B------:R-:W-:Y:S01]  /*2ed0*/  CS2R R8, SRZ ;  /* 0x0000000000087805 */ /* 0x000fe2000001ff00 */
[----:B------:R-:W-:Y:S01]  /*2ee0*/  IMAD.MOV.U32 R10, RZ, RZ, RZ ;  /* 0x000000ffff0a7224 */ /* 0x000fe200078e00ff */
[----:B------:R-:W-:Y:S01]  /*2ef0*/  UISETP.LT.AND UP0, UPT, UR15, 0x1, UPT ;  /* 0x000000010f00788c */ /* 0x000fe2000bf01270 */
[----:B------:R-:W-:Y:S01]  /*2f00*/  UMOV UR22, URZ ;  /* 0x000000ff00167c82 */ /* 0x000fe20008000000 */
[----:B------:R-:W-:-:S02]  /*2f10*/  UMOV UR21, URZ ;  /* 0x000000ff00157c82 */ /* 0x000fc40008000000 */
[----:B------:R-:W-:Y:S02]  /*2f20*/  USEL UR9, UR15, 0x1, !UP0 ;  /* 0x000000010f097887 */ /* 0x000fe4000c000000 */
[----:B--2---:R-:W-:Y:S02]  /*2f30*/  ULEA UR4, UR4, UR5, 0x18 ;  /* 0x0000000504047291 */ /* 0x004fe4000f8ec0ff */
[----:B------:R-:W-:Y:S02]  /*2f40*/  UIADD3 UR9, UPT, UPT, -UR9, URZ, URZ ;  /* 0x000000ff09097290 */ /* 0x000fe4000fffe1ff */
[----:B------:R-:W-:Y:S02]  /*2f50*/  UIADD3 UR10, UPT, UPT, UR4, 0x8400, URZ ;  /* 0x00008400040a7890 */ /* 0x000fe4000fffe0ff */
[----:B------:R-:W-:Y:S02]  /*2f60*/  UIADD3 UR11, UPT, UPT, UR4, 0x1c400, URZ ;  /* 0x0001c400040b7890 */ /* 0x000fe4000fffe0ff */
[----:B------:R-:W-:Y:S01]  /*2f70*/  UIADD3 UR12, UPT, UPT, UR4, 0x30400, URZ ;  /* 0x00030400040c7890 */ /* 0x000fe2000fffe0ff */
[----:B-1----:R-:W1:Y:S01]  /*2f80*/  LDS R0, [UR4+0x180] ;  /* 0x00018004ff007984 */ /* 0x002e620008000800 */
[----:B------:R-:W-:-:S02]  /*2f90*/  USHF.R.U32.HI UR10, URZ, 0x4, UR10 ;  /* 0x00000004ff0a7899 */ /* 0x000fc4000801160a */
[----:B------:R-:W-:Y:S02]  /*2fa0*/  USHF.R.U32.HI UR11, URZ, 0x4, UR11 ;  /* 0x00000004ff0b7899 */ /* 0x000fe4000801160b */
[----:B------:R-:W-:Y:S02]  /*2fb0*/  USHF.R.U32.HI UR12, URZ, 0x4, UR12 ;  /* 0x00000004ff0c7899 */ /* 0x000fe4000801160c */
[----:B------:R-:W-:Y:S02]  /*2fc0*/  ULOP3.LUT UR10, UR10, 0x3fff, URZ, 0xc0, !UPT ;  /* 0x00003fff0a0a7892 */ /* 0x000fe4000f8ec0ff */
[----:B------:R-:W-:Y:S02]  /*2fd0*/  ULOP3.LUT UR11, UR11, 0x3fff, URZ, 0xc0, !UPT ;  /* 0x00003fff0b0b7892 */ /* 0x000fe4000f8ec0ff */
[----:B------:R-:W-:Y:S02]  /*2fe0*/  ULOP3.LUT UR12, UR12, 0x3fff, URZ, 0xc0, !UPT ;  /* 0x00003fff0c0c7892 */ /* 0x000fe4000f8ec0ff */
[----:B------:R-:W-:-:S02]  /*2ff0*/  ULOP3.LUT UR10, UR10, 0x10000, URZ, 0xfc, !UPT ;  /* 0x000100000a0a7892 */ /* 0x000fc4000f8efcff */
[----:B------:R-:W-:Y:S02]  /*3000*/  ULOP3.LUT UR11, UR11, 0x10000, URZ, 0xfc, !UPT ;  /* 0x000100000b0b7892 */ /* 0x000fe4000f8efcff */
[----:B------:R-:W-:Y:S02]  /*3010*/  ULOP3.LUT UR12, UR12, 0x10000, URZ, 0xfc, !UPT ;  /* 0x000100000c0c7892 */ /* 0x000fe4000f8efcff */
[----:B----4-:R-:W-:Y:S01]  /*3020*/  UISETP.GE.AND UP0, UPT, UR6, 0x1, UPT ;  /* 0x000000010600788c */ /* 0x010fe2000bf06270 */
[----:B-1----:R-:W-:Y:S01]  /*3030*/  R2UR UR25, R0 ;  /* 0x00000000001972ca */ /* 0x002fe200000e0000 */
[----:B------:R-:W-:-:S05]  /*3040*/  IMAD.MOV.U32 R0, RZ, RZ, 0x810 ;  /* 0x00000810ff007424 */ /* 0x000fca00078e00ff */
[----:B------:R-:W-:-:S07]  /*3050*/  R2UR UR23, R0 ;  /* 0x00000000001772ca */ /* 0x000fce00000e0000 */
[----:B------:R-:W-:Y:S02]  /*3060*/  ULOP3.LUT UR5, UR25, 0x1, URZ, 0xc0, !UPT ;  /* 0x0000000119057892 */ /* 0x000fe4000f8ec0ff */
[----:B------:R-:W-:Y:S02]  /*3070*/  UIADD3 UR24, UPT, UPT, UR25, 0x80, URZ ;  /* 0x0000008019187890 */ /* 0x000fe4000fffe0ff */
[----:B------:R-:W-:-:S04]  /*3080*/  ULOP3.LUT UR5, UR5, 0x494, URZ, 0xfc, !UPT ;  /* 0x0000049405057892 */ /* 0x000fc8000f8efcff */
[----:B------:R-:W-:-:S12]  /*3090*/  UPRMT UR23, UR5, 0x5410, UR23 ;  /* 0x0000541005177896 */ /* 0x000fd80008000017 */
.L_x_60:
[----:B------:R-:W-:Y:S02]  /*30a0*/  LEA R0, R10, UR4, 0x3 ;  /* 0x000000040a007c11 */ /* 0x000fe4000f8e18ff */
[----:B------:R-:W-:Y:S02]  /*30b0*/  SHF.L.U32 R5, R9, 0x1f, RZ ;  /* 0x0000001f09057819 */ /* 0x000fe400000006ff */
[----:B------:R-:W-:Y:S01]  /*30c0*/  PLOP3.LUT P0, PT, PT, PT, UP0, 0x80, 0x8 ;  /* 0x000000000008781c */ /* 0x000fe20003f0f008 */
[----:B------:R-:W-:Y:S01]  /*30d0*/  VIADD R3, R0, 0x100 ;  /* 0x0000010000037836 */ /* 0x000fe20000000000 */
[----:B-1----:R-:W1:Y:S02]  /*30e0*/  SYNCS.PHASECHK.TRANS64.TRYWAIT P1, [R0+URZ+0xf0], R5 ;  /* 0x0000f005000075a7 */ /* 0x002e6400080211ff */
[----:B-123--:R-:W-:Y:S09]  /*30f0*/  @!P1 BRA `(.L_x_53) ;  /* 0x0000005c00709947 */ /* 0x00eff20003800000 */
.L_x_156:
[----:B------:R-:W-:Y:S01]  /*3100*/  LEA R4, R10, UR4, 0x4 ;  /* 0x000000040a047c11 */ /* 0x000fe2000f8e20ff */
[----:B------:R-:W-:Y:S01]  /*3110*/  @UP0 ULEA UR5, UR21, UR4, 0x3 ;  /* 0x0000000415050291 */ /* 0x000fe2000f8e18ff */
[----:B------:R-:W-:Y:S01]  /*3120*/  PLOP3.LUT P2, PT, PT, PT, PT, 0x80, 0x8 ;  /* 0x000000000008781c */ /* 0x000fe20003f4f070 */
[----:B------:R-:W-:Y:S01]  /*3130*/  ULEA UR7, UR22, UR4, 0x3 ;  /* 0x0000000416077291 */ /* 0x000fe2000f8e18ff */
[----:B------:R-:W-:Y:S01]  /*3140*/  PRMT R3, RZ, 0x654, R3 ;  /* 0x00000654ff037816 */ /* 0x000fe20000000003 */
[----:B------:R-:W-:Y:S01]  /*3150*/  ULEA UR8, UR22, UR25, 0x6 ;  /* 0x0000001916087291 */ /* 0x000fe2000f8e30ff */
[----:B-1----:R-:W1:Y:S01]  /*3160*/  LDS.128 R4, [R4+0x160] ;  /* 0x0001600004047984 */ /* 0x002e620000000c00 */
[----:B---3--:R-:W-:Y:S02]  /*3170*/  @P0 SHF.L.U32 R2, R8, 0x1f, RZ ;  /* 0x0000001f08020819 */ /* 0x008fe400000006ff */
[----:B------:R-:W-:Y:S01]  /*3180*/  SHF.L.U32 R0, R11, 0x1f, RZ ;  /* 0x0000001f0b007819 */ /* 0x000fe200000006ff */
[----:B------:R-:W-:Y:S01]  /*3190*/  @!PT LDS RZ, [RZ] ;  /* 0x00000000fffff984 */ /* 0x000fe20000000800 */
[----:B------:R-:W-:Y:S01]  /*31a0*/  @!PT LDS RZ, [RZ] ;  /* 0x00000000fffff984 */ /* 0x000fe20000000800 */
[----:B------:R-:W-:Y:S01]  /*31b0*/  @!PT LDS RZ, [RZ] ;  /* 0x00000000fffff984 */ /* 0x000fe20000000800 */
[----:B------:R-:W-:Y:S01]  /*31c0*/  @!PT LDS RZ, [RZ] ;  /* 0x00000000fffff984 */ /* 0x000fe20000000800 */
[----:B------:R2:W-:Y:S06]  /*31d0*/  MEMBAR.ALL.CTA ;  /* 0x0000000000007992 */ /* 0x0005ec0000008000 */
[----:B--2---:R-:W2:Y:S02]  /*31e0*/  FENCE.VIEW.ASYNC.S ;  /* 0x00000000000073c6 */ /* 0x004ea40000000000 */
[----:B--2---:R2:W-:Y:S01]  /*31f0*/  SYNCS.ARRIVE.TRANS64.RED.A1T0 RZ, [R3+URZ], RZ ;  /* 0x000000ff03ff79a7 */ /* 0x0045e200081004ff */
[----:B------:R2:W3:Y:S01]  /*3200*/  @P0 SYNCS.PHASECHK.TRANS64.TRYWAIT P2, [UR5], R2 ;  /* 0x00000002ff0005a7 */ /* 0x0004e20008041105 */
[----:B-1----:R-:W-:Y:S01]  /*3210*/  LOP3.LUT P1, RZ, R6, 0x1, RZ, 0xc0, !PT ;  /* 0x0000000106ff7812 */ /* 0x002fe2000782c0ff */
[----:B------:R-:W1:Y:S02]  /*3220*/  SYNCS.PHASECHK.TRANS64.TRYWAIT P0, [UR7+0x120], R0 ;  /* 0x00012000ff0075a7 */ /* 0x000e640008001107 */
[----:B-123--:R-:W-:Y:S10]  /*3230*/  @!P0 BRA `(.L_x_54) ;  /* 0x0000005c00348947 */ /* 0x00eff40003800000 */
.L_x_158:
[----:B------:R-:W-:Y:S01]  /*3240*/  IADD3 R10, PT, PT, R10, 0x1, RZ ;  /* 0x000000010a0a7810 */ /* 0x000fe20007ffe0ff */
[----:B------:R-:W-:Y:S06]  /*3250*/  BRA.U !UP0, `(.L_x_55) ;  /* 0x0000000508047547 */ /* 0x000fec000b800000 */
[----:B------:R-:W-:Y:S01]  /*3260*/  HFMA2 R2, -RZ, RZ, 0, 0.0001239776611328125 ;  /* 0x00000810ff027431 */ /* 0x000fe200000001ff */
[----:B------:R-:W-:Y:S01]  /*3270*/  UMOV UR20, URZ ;  /* 0x000000ff00147c82 */ /* 0x000fe20008000000 */
[----:B------:R-:W-:Y:S01]  /*3280*/  UMOV UR19, 0x1 ;  /* 0x0000000100137882 */ /* 0x000fe20000000000 */
[----:B------:R-:W-:Y:S01]  /*3290*/  UMOV UR13, UR21 ;  /* 0x00000015000d7c82 */ /* 0x000fe20008000000 */
[----:B------:R-:W-:Y:S01]  /*32a0*/  UMOV UR18, UR9 ;  /* 0x0000000900127c82 */ /* 0x000fe20008000000 */
[----:B------:R-:W-:Y:S01]  /*32b0*/  UMOV UR17, UR15 ;  /* 0x0000000f00117c82 */ /* 0x000fe20008000000 */
[----:B------:R-:W-:-:S05]  /*32c0*/  UMOV UR16, URZ ;  /* 0x000000ff00107c82 */ /* 0x000fca0008000000 */
.L_x_59:
[----:B------:R-:W-:Y:S02]  /*32d0*/  UIADD3 UR18, UPT, UPT, UR18, 0x1, URZ ;  /* 0x0000000112127890 */ /* 0x000fe4000fffe0ff */
[----:B---3--:R-:W-:Y:S02]  /*32e0*/  ULEA UR6, UR13, UR4, 0x3 ;  /* 0x000000040d067291 */ /* 0x008fe4000f8e18ff */
[----:B------:R-:W-:Y:S01]  /*32f0*/  UISETP.NE.AND UP1, UPT, UR18, URZ, UPT ;  /* 0x000000ff1200728c */ /* 0x000fe2000bf25270 */
[----:B--2---:R-:W-:Y:S10]  /*3300*/  @P2 BRA `(.L_x_56) ;  /* 0x00000000000c2947 */ /* 0x004ff40003800000 */
[----:B-1----:R-:W-:Y:S04]  /*3310*/  SHF.L.U32 R3, R8, 0x1f, RZ ;  /* 0x0000001f08037819 */ /* 0x002fe800000006ff */
[----:B------:R-:W1:Y:S02]  /*3320*/  SYNCS.PHASECHK.TRANS64.TRYWAIT P0, [UR6], R3 ;  /* 0x00000003ff0075a7 */ /* 0x000e640008001106 */
[----:B-1----:R-:W-:Y:S05]  /*3330*/  @!P0 BRA `(.L_x_57) ;  /* 0x0000005c000c8947 */ /* 0x002fea0003800000 */
.L_x_56:
[----:B------:R-:W-:Y:S01]  /*3340*/  UISETP.NE.AND UP2, UPT, UR17, 0x1, UPT ;  /* 0x000000011100788c */ /* 0x000fe2000bf45270 */
[----:B------:R-:W-:Y:S01]  /*3350*/  PLOP3.LUT P2, PT, PT, PT, PT, 0x80, 0x8 ;  /* 0x000000000008781c */ /* 0x000fe20003f4f070 */
[----:B------:R-:W-:Y:S04]  /*3360*/  UIADD3 UR21, UPT, UPT, UR13, 0x1, URZ ;  /* 0x000000010d157890 */ /* 0x000fe8000fffe0ff */
[----:B------:R-:W-:Y:S01]  /*3370*/  UISETP.NE.AND UP3, UPT, UR21, 0xa, UPT ;  /* 0x0000000a1500788c */ /* 0x000fe2000bf65270 */
[----:B------:R-:W-:Y:S03]  /*3380*/  PLOP3.LUT P0, PT, PT, PT, UP2, 0x80, 0x8 ;  /* 0x000000000008781c */ /* 0x000fe60003f0f028 */
[----:B------:R-:W-:Y:S02]  /*3390*/  USEL UR14, URZ, 0x1, UP3 ;  /* 0x00000001ff0e7887 */ /* 0x000fe40009800000 */
[----:B------:R-:W-:Y:S04]  /*33a0*/  USEL UR21, UR21, URZ, UP3 ;  /* 0x000000ff15157287 */ /* 0x000fe80009800000 */
[----:B------:R-:W-:Y:S01]  /*33b0*/  @UP2 ULEA UR5, UR21, UR4, 0x3 ;  /* 0x0000000415052291 */ /* 0x000fe2000f8e18ff */
[----:B------:R-:W-:Y:S04]  /*33c0*/  LOP3.LUT R8, R8, UR14, RZ, 0x3c, !PT ;  /* 0x0000000e08087c12 */ /* 0x000fe8000f8e3cff */
[----:B-1----:R-:W-:Y:S04]  /*33d0*/  @P0 SHF.L.U32 R0, R8, 0x1f, RZ ;  /* 0x0000001f08000819 */ /* 0x002fe800000006ff */
[----:B------:R1:W2:Y:S01]  /*33e0*/  @P0 SYNCS.PHASECHK.TRANS64.TRYWAIT P2, [UR5], R0 ;  /* 0x00000000ff0005a7 */ /* 0x0002a20008041105 */
[----:B------:R-:W-:Y:S04]  /*33f0*/  ULOP3.LUT UR5, UR19, 0x1, URZ, 0xc0, !UPT ;  /* 0x0000000113057892 */ /* 0x000fe8000f8ec0ff */
[----:B------:R-:W-:Y:S09]  /*3400*/  UISETP.NE.U32.AND UP2, UPT, UR5, 0x1, UPT ;  /* 0x000000010500788c */ /* 0x000ff2000bf45070 */
[----:B------:R-:W-:Y:S05]  /*3410*/  BRA.U UP2, `(.L_x_58) ;  /* 0x0000000102107547 */ /* 0x000fea000b800000 */
[----:B------:R-:W-:Y:S01]  /*3420*/  ULEA UR26, UR13, UR12, 0x7 ;  /* 0x0000000c0d1a7291 */ /* 0x000fe2000f8e38ff */
[----:B------:R-:W-:Y:S08]  /*3430*/  UMOV UR27, 0x4008 ;  /* 0x00004008001b7882 */ /* 0x000ff00000000000 */
[----:B------:R3:W-:Y:S01]  /*3440*/  UTCCP.T.S.128dp128bit tmem[UR25+0x80], gdesc[UR26] ;  /* 0x0000801a190079e7 */ /* 0x0007e20008180000 */
[----:B------:R-:W-:Y:S02]  /*3450*/  NOP ;  /* 0x0000000000007918 */ /* 0x000fe40000000000 */
.L_x_58:
[----:B------:R-:W-:Y:S01]  /*3460*/  ELECT P0, URZ, PT ;  /* 0x0000000000ff782f */ /* 0x000fe20003800000 */
[----:B------:R-:W-:Y:S02]  /*3470*/  ULEA UR5, UR20, UR24, 0x1 ;  /* 0x0000001814057291 */ /* 0x000fe4000f8e08ff */
[----:B------:R-:W-:Y:S02]  /*3480*/  ULEA UR28, UR13, UR11, 0x9 ;  /* 0x0000000b0d1c7291 */ /* 0x000fe4000f8e48ff */
[----:B------:R-:W-:Y:S02]  /*3490*/  UIADD3 UR14, UPT, UPT, UR5, 0x1, URZ ;  /* 0x00000001050e7890 */ /* 0x000fe4000fffe0ff */
[----:B------:R-:W-:Y:S02]  /*34a0*/  UISETP.NE.U32.AND UP2, UPT, UR16, URZ, UPT ;  /* 0x000000ff1000728c */ /* 0x000fe4000bf45070 */
[----:B---3--:R-:W-:Y:S02]  /*34b0*/  ULOP3.LUT UR27, UR14, 0x1, URZ, 0xc0, !UPT ;  /* 0x000000010e1b7892 */ /* 0x008fe4000f8ec0ff */
[----:B------:R-:W-:Y:S02]  /*34c0*/  ULOP3.LUT UR34, UR5, 0xfffffffe, URZ, 0xc0, !UPT ;  /* 0xfffffffe05227892 */ /* 0x000fe4000f8ec0ff */
[----:B------:R-:W-:Y:S01]  /*34d0*/  @P0 R2UR UR26, R2 ;  /* 0x00000000021a02ca */ /* 0x000fe200000e0000 */
[----:B------:R-:W-:Y:S02]  /*34e0*/  ULOP3.LUT UR27, UR27, 0x494, URZ, 0xfc, !UPT ;  /* 0x000004941b1b7892 */ /* 0x000fe4000f8efcff */
[----:B------:R-:W-:Y:S02]  /*34f0*/  UIADD3 UR32, UPT, UPT, UR28, 0x4, URZ ;  /* 0x000000041c207890 */ /* 0x000fe4000fffe0ff */
[----:B------:R-:W-:Y:S02]  /*3500*/  ULOP3.LUT UR36, UR14, 0xfffffffe, URZ, 0xc0, !UPT ;  /* 0xfffffffe0e247892 */ /* 0x000fe4000f8ec0ff */
[----:B------:R-:W-:Y:S01]  /*3510*/  UIADD3 UR6, UPT, UPT, UR6, 0x50, URZ ;  /* 0x0000005006067890 */ /* 0x000fe2000fffe0ff */
[----:B------:R-:W-:Y:S01]  /*3520*/  IMAD.U32 R3, RZ, RZ, UR27 ;  /* 0x0000001bff037e24 */ /* 0x000fe2000f8e00ff */
[----:B------:R-:W-:Y:S02]  /*3530*/  UIADD3 UR19, UPT, UPT, UR19, 0x1, URZ ;  /* 0x0000000113137890 */ /* 0x000fe4000fffe0ff */
[----:B------:R-:W-:Y:S02]  /*3540*/  UIADD3 UR17, UPT, UPT, UR17, -0x1, URZ ;  /* 0xffffffff11117890 */ /* 0x000fe4000fffe0ff */
[----:B------:R-:W-:Y:S01]  /*3550*/  ULOP3.LUT UR20, UR20, 0x1, URZ, 0x3c, !UPT ;  /* 0x0000000114147892 */ /* 0x000fe2000f8e3cff */
[----:B-1----:R-:W-:Y:S01]  /*3560*/  IMAD.U32 R0, RZ, RZ, UR26 ;  /* 0x0000001aff007e24 */ /* 0x002fe2000f8e00ff */
[----:B------:R-:W-:Y:S01]  /*3570*/  ULEA UR26, UR13, UR10, 0x9 ;  /* 0x0000000a0d1a7291 */ /* 0x000fe2000f8e48ff */
[----:B------:R-:W-:Y:S01]  /*3580*/  UMOV UR29, 0x40004040 ;  /* 0x40004040001d7882 */ /* 0x000fe20000000000 */
[----:B------:R-:W-:Y:S02]  /*3590*/  UMOV UR27, 0x80004020 ;  /* 0x80004020001b7882 */ /* 0x000fe40000000000 */
[----:B------:R-:W-:Y:S01]  /*35a0*/  UIADD3 UR30, UPT, UPT, UR26, 0x2, URZ ;  /* 0x000000021a1e7890 */ /* 0x000fe2000fffe0ff */
[----:B------:R-:W-:Y:S01]  /*35b0*/  @P0 PRMT R0, R3, 0x5410, R0 ;  /* 0x0000541003000816 */ /* 0x000fe20000000000 */
[----:B------:R-:W-:Y:S01]  /*35c0*/  UMOV UR35, UR23 ;  /* 0x0000001700237c82 */ /* 0x000fe20008000000 */
[----:B------:R-:W-:Y:S01]  /*35d0*/  UMOV UR33, 0x40004040 ;  /* 0x4000404000217882 */ /* 0x000fe20000000000 */
[----:B------:R-:W-:Y:S01]  /*35e0*/  UMOV UR31, 0x80004020 ;  /* 0x80004020001f7882 */ /* 0x000fe20000000000 */
[----:B------:R-:W-:Y:S01]  /*35f0*/  @P0 R2UR UR13, R0 ;  /* 0x00000000000d02ca */ /* 0x000fe200000e0000 */
[----:B------:R3:W-:Y:S01]  /*3600*/  UTCHMMA gdesc[UR26], gdesc[UR28], tmem[UR8], tmem[UR34], idesc[UR35], UP2 ;  /* 0x00ff221c1a0075ea */ /* 0x0007e20009000008 */
[----:B------:R-:W-:Y:S11]  /*3610*/  UMOV UR16, 0x1 ;  /* 0x0000000100107882 */ /* 0x000ff60000000000 */
[----:B------:R-:W-:Y:S01]  /*3620*/  UMOV UR37, UR13 ;  /* 0x0000000d00257c82 */ /* 0x000fe20008000000 */
[----:B------:R-:W-:Y:S01]  /*3630*/  UMOV UR13, UR21 ;  /* 0x00000015000d7c82 */ /* 0x000fe20008000000 */
[----:B------:R3:W-:Y:S01]  /*3640*/  UTCHMMA gdesc[UR30], gdesc[UR32], tmem[UR8], tmem[UR36], idesc[UR37], UPT ;  /* 0x00ff24201e0075ea */ /* 0x0007e2000b800008 */
[----:B------:R3:W-:Y:S01]  /*3650*/  UTCBAR [UR6], URZ ;  /* 0x000000ff060073e9 */ /* 0x0007e200080000ff */
[----:B------:R-:W-:Y:S05]  /*3660*/  BRA.U UP1, `(.L_x_59) ;  /* 0xfffffffd01187547 */ /* 0x000fea000b83ffff */
.L_x_55:
[----:B------:R-:W-:Y:S01]  /*3670*/  UIADD3 UR22, UPT, UPT, UR22, 0x1, URZ ;  /* 0x0000000116167890 */ /* 0x000fe2000fffe0ff */
[C---:B------:R-:W-:Y:S01]  /*3680*/  ISETP.NE.AND P0, PT, R10.reuse, 0x2, PT ;  /* 0x000000020a00780c */ /* 0x040fe20003f05270 */
[----:B------:R-:W-:Y:S02]  /*3690*/  UIADD3 UR7, UPT, UPT, UR7, 0x110, URZ ;  /* 0x0000011007077890 */ /* 0x000fe4000fffe0ff */
[----:B------:R-:W-:Y:S01]  /*36a0*/  UISETP.NE.AND UP1, UPT, UR22, 0x2, UPT ;  /* 0x000000021600788c */ /* 0x000fe2000bf25270 */
[----:B-1----:R-:W-:Y:S02]  /*36b0*/  SEL R0, RZ, 0x1, P0 ;  /* 0x00000001ff007807 */ /* 0x002fe40000000000 */
[----:B------:R-:W-:Y:S01]  /*36c0*/  SEL R10, R10, RZ, P0 ;  /* 0x000000ff0a0a7207 */ /* 0x000fe20000000000 */
[----:B------:R-:W-:Y:S01]  /*36d0*/  USEL UR5, URZ, 0x1, UP1 ;  /* 0x00000001ff057887 */ /* 0x000fe20008800000 */
[----:B------:R-:W-:Y:S01]  /*36e0*/  LOP3.LUT R9, R9, R0, RZ, 0x3c, !PT ;  /* 0x0000000009097212 */ /* 0x000fe200078e3cff */
[----:B------:R-:W-:Y:S01]  /*36f0*/  USEL UR22, UR22, URZ, UP1 ;  /* 0x000000ff16167287 */ /* 0x000fe20008800000 */
[----:B------:R1:W-:Y:S03]  /*3700*/  UTCBAR [UR7], URZ ;  /* 0x000000ff070073e9 */ /* 0x0003e600080000ff */
[----:B------:R-:W-:Y:S01]  /*3710*/  LOP3.LUT R11, R11, UR5, RZ, 0x3c, !PT ;  /* 0x000000050b0b7c12 */ /* 0x000fe2000f8e3cff */
[----:B------:R-:W-:Y:S07]  /*3720*/  @P1 BRA `(.L_x_60) ;  /* 0xfffffff8005c1947 */ /* 0x000fee000383ffff */
[----:B------:R-:W4:Y:S01]  /*3730*/  S2UR UR5, SR_CgaCtaId ;  /* 0x00000000000579c3 */ /* 0x000f220000008800 */
[----:B------:R-:W-:Y:S01]  /*3740*/  ELECT P0, URZ, PT ;  /* 0x0000000000ff782f */ /* 0x000fe20003800000 */
[----:B------:R-:W-:Y:S01]  /*3750*/  IMAD.MOV.U32 R0, RZ, RZ, 0x1 ;  /* 0x00000001ff007424 */ /* 0x000fe200078e00ff */
[----:B------:R-:W-:Y:S01]  /*3760*/  UIADD3 UR4, UPT, UPT, UR4, 0x120, URZ ;  /* 0x0000012004047890 */ /* 0x000fe2000fffe0ff */
[----:B------:R-:W-:Y:S01]  /*3770*/  SHF.L.U32 R3, R11, 0x1f, RZ ;  /* 0x0000001f0b037819 */ /* 0x000fe200000006ff */
[----:B---3--:R-:W-:-:S03]  /*3780*/  UMOV UR6, 0x40 ;  /* 0x0000004000067882 */ /* 0x008fc60000000000 */
[----:B------:R-:W-:Y:S01]  /*3790*/  UVIRTCOUNT.DEALLOC.SMPOOL 0x80 ;  /* 0x000000800000784c */ /* 0x000fe20000000000 */
[----:B----4-:R-:W-:Y:S02]  /*37a0*/  ULEA UR5, UR5, UR6, 0x18 ;  /* 0x0000000605057291 */ /* 0x010fe4000f8ec0ff */
[----:B------:R-:W-:-:S07]  /*37b0*/  ULEA UR6, UR22, UR4, 0x3 ;  /* 0x0000000416067291 */ /* 0x000fce000f8e18ff */
[----:B------:R3:W-:Y:S02]  /*37c0*/  @P0 STS.U8 [UR5+0x1c], R0 ;  /* 0x00001c00ff000988 */ /* 0x0007e40008000005 */
[----:B------:R-:W4:Y:S02]  /*37d0*/  SYNCS.PHASECHK.TRANS64.TRYWAIT P0, [UR6], R3 ;  /* 0x00000003ff0075a7 */ /* 0x000f240008001106 */
[----:B---34-:R-:W-:Y:S05]  /*37e0*/  @!P0 BRA `(.L_x_61) ;  /* 0x0000005400f88947 */ /* 0x018fea0003800000 */
.L_x_161:
[----:B-1----:R-:W-:-:S04]  /*37f0*/  UIADD3 UR7, UPT, UPT, UR22, 0x1, URZ ;  /* 0x0000000116077890 */ /* 0x002fc8000fffe0ff */
[----:B------:R-:W-:-:S04]  /*3800*/  UISETP.NE.AND UP0, UPT, UR7, 0x2, UPT ;  /* 0x000000020700788c */ /* 0x000fc8000bf05270 */
[----:B------:R-:W-:Y:S02]  /*3810*/  USEL UR6, URZ, 0x1, UP0 ;  /* 0x00000001ff067887 */ /* 0x000fe40008000000 */
[----:B------:R-:W-:-:S04]  /*3820*/  USEL UR7, UR7, URZ, UP0 ;  /* 0x000000ff07077287 */ /* 0x000fc80008000000 */
[----:B------:R-:W-:Y:S01]  /*3830*/  ULEA UR7, UR7, UR4, 0x3 ;  /* 0x0000000407077291 */ /* 0x000fe2000f8e18ff */
[----:B---3--:R-:W-:-:S04]  /*3840*/  LOP3.LUT R3, R11, UR6, RZ, 0x3c, !PT ;  /* 0x000000060b037c12 */ /* 0x008fc8000f8e3cff */
[----:B------:R-:W-:-:S04]  /*3850*/  SHF.L.U32 R3, R3, 0x1f, RZ ;  /* 0x0000001f03037819 */ /* 0x000fc800000006ff */
[----:B------:R-:W1:Y:S02]  /*3860*/  SYNCS.PHASECHK.TRANS64.TRYWAIT P0, [UR7], R3 ;  /* 0x00000003ff0075a7 */ /* 0x000e640008001107 */
[----:B-1----:R-:W-:Y:S05]  /*3870*/  @!P0 BRA `(.L_x_62) ;  /* 0x0000005400ec8947 */ /* 0x002fea0003800000 */
.L_x_163:
[----:B------:R-:W-:Y:S01]  /*3880*/  NOP ;  /* 0x0000000000007918 */ /* 0x000fe20000000000 */
[----:B-1----:R-:W1:Y:S01]  /*3890*/  LDS R0, [UR5+0x14] ;  /* 0x00001405ff007984 */ /* 0x002e620008000800 */
[----:B------:R-:W-:Y:S01]  /*38a0*/  ULOP3.LUT UR6, UR25, 0xffff, URZ, 0xc0, !UPT ;  /* 0x0000ffff19067892 */ /* 0x000fe2000f8ec0ff */
[----:B------:R-:W-:Y:S01]  /*38b0*/  UMOV UR8, 0xffff ;  /* 0x0000ffff00087882 */ /* 0x000fe20000000000 */
[----:B------:R-:W-:Y:S02]  /*38c0*/  UMOV UR4, 0x1 ;  /* 0x0000000100047882 */ /* 0x000fe40000000000 */
[----:B------:R-:W-:-:S04]  /*38d0*/  USHF.R.U32.HI UR6, URZ, 0x5, UR6 ;  /* 0x00000005ff067899 */ /* 0x000fc80008011606 */
[----:B------:R-:W-:Y:S02]  /*38e0*/  USHF.L.U32 UR8, UR8, UR6, URZ ;  /* 0x0000000608087299 */ /* 0x000fe400080006ff */
[----:B------:R-:W-:-:S04]  /*38f0*/  USHF.L.U32 UR4, UR4, UR6, URZ ;  /* 0x0000000604047299 */ /* 0x000fc800080006ff */
[----:B-1----:R-:W-:-:S04]  /*3900*/  LOP3.LUT R0, R0, UR8, RZ, 0xc0, !PT ;  /* 0x0000000800007c12 */ /* 0x002fc8000f8ec0ff */
[----:B------:R-:W-:-:S13]  /*3910*/  ISETP.NE.AND P0, PT, R0, UR8, PT ;  /* 0x0000000800007c0c */ /* 0x000fda000bf05270 */
[----:B------:R-:W-:Y:S05]  /*3920*/  @P0 BRA `(.L_x_63) ;  /* 0x0000000000580947 */ /* 0x000fea0003800000 */
[----:B------:R-:W1:Y:S02]  /*3930*/  LDS R0, [UR5+0x18] ;  /* 0x00001805ff007984 */ /* 0x000e640008000800 */
[----:B-1----:R-:W-:-:S04]  /*3940*/  LOP3.LUT R0, R0, UR4, RZ, 0xc0, !PT ;  /* 0x0000000400007c12 */ /* 0x002fc8000f8ec0ff */
[----:B------:R-:W-:-:S13]  /*3950*/  ISETP.NE.AND P0, PT, R0, UR4, PT ;  /* 0x0000000400007c0c */ /* 0x000fda000bf05270 */
[----:B------:R-:W-:Y:S05]  /*3960*/  @P0 BRA `(.L_x_64) ;  /* 0x00000000003c0947 */ /* 0x000fea0003800000 */
[----:B------:R-:W1:Y:S01]  /*3970*/  S2R R2, SR_LANEID ;  /* 0x0000000000027919 */ /* 0x000e620000000000 */
[----:B------:R-:W-:Y:S01]  /*3980*/  ULOP3.LUT UR8, URZ, UR8, URZ, 0x33, !UPT ;  /* 0x00000008ff087292 */ /* 0x000fe2000f8e33ff */
[----:B------:R-:W-:Y:S01]  /*3990*/  LOP3.LUT R4, RZ, UR4, RZ, 0x33, !PT ;  /* 0x00000004ff047c12 */ /* 0x000fe2000f8e33ff */
[----:B------:R-:W-:Y:S02]  /*39a0*/  VOTEU.ANY UR7, UPT, PT ;  /* 0x0000000000077886 */ /* 0x000fe400038e0100 */
[----:B------:R-:W-:Y:S01]  /*39b0*/  UFLO.U32 UR7, UR7 ;  /* 0x00000007000772bd */ /* 0x000fe200080e0000 */
[----:B------:R-:W3:Y:S01]  /*39c0*/  REDUX UR4, R4 ;  /* 0x00000000040473c4 */ /* 0x000ee20000000000 */
[----:B------:R-:W-:-:S06]  /*39d0*/  IMAD.U32 R0, RZ, RZ, UR8 ;  /* 0x00000008ff007e24 */ /* 0x000fcc000f8e00ff */
[----:B------:R4:W-:Y:S01]  /*39e0*/  UTCATOMSWS.AND URZ, UR8 ;  /* 0x0000000800ff79e3 */ /* 0x0009e20008000000 */
[----:B------:R-:W2:Y:S01]  /*39f0*/  REDUX UR6, R0 ;  /* 0x00000000000673c4 */ /* 0x000ea20000000000 */
[----:B-1----:R-:W-:Y:S01]  /*3a00*/  ISETP.EQ.U32.AND P0, PT, R2, UR7, PT ;  /* 0x0000000702007c0c */ /* 0x002fe2000bf02070 */
[----:B---3--:R-:W-:Y:S01]  /*3a10*/  IMAD.U32 R2, RZ, RZ, UR4 ;  /* 0x00000004ff027e24 */ /* 0x008fe2000f8e00ff */
[----:B--2---:R-:W-:-:S11]  /*3a20*/  MOV R3, UR6 ;  /* 0x0000000600037c02 */ /* 0x004fd60008000f00 */
[----:B------:R4:W-:Y:S04]  /*3a30*/  @P0 ATOMS.AND RZ, [UR5+0x14], R3 ;  /* 0x00001403ffff098c */ /* 0x0009e8000a800005 */
[----:B------:R4:W-:Y:S01]  /*3a40*/  @P0 ATOMS.AND RZ, [UR5+0x18], R2 ;  /* 0x00001802ffff098c */ /* 0x0009e2000a800005 */
[----:B------:R-:W-:Y:S05]  /*3a50*/  BRA `(.L_x_65) ;  /* 0x0000000000147947 */ /* 0x000fea0003800000 */
.L_x_64:
[----:B------:R-:W-:Y:S02]  /*3a60*/  MOV R2, 0x3a80 ;  /* 0x00003a8000027802 */ /* 0x000fe40000000f00 */
[----:B--2--5:R-:W-:Y:S05]  /*3a70*/  CALL.REL.NOINC `($__internal_0_$__cuda_sm10x_tcgen05_guardrail_trap_col_being_dealloced_not_returned_by_alloc) ;  /* 0x0000005800d47944 */ /* 0x024fea0003c00000 */
[----:B------:R-:W-:Y:S05]  /*3a80*/  BRA `(.L_x_65) ;  /* 0x0000000000087947 */ /* 0x000fea0003800000 */
.L_x_63:
[----:B------:R-:W-:Y:S02]  /*3a90*/  MOV R2, 0x3ab0 ;  /* 0x00003ab000027802 */ /* 0x000fe40000000f00 */
[----:B--2--5:R-:W-:Y:S05]  /*3aa0*/  CALL.REL.NOINC `($__internal_2_$__cuda_sm10x_tcgen05_guardrail_trap_unallocated_columns_being_dealloced) ;  /* 0x0000005800e07944 */ /* 0x024fea0003c00000 */
.L_x_65:
[----:B------:R-:W-:Y:S01]  /*3ab0*/  NOP ;  /* 0x0000000000007918 */ /* 0x000fe20000000000 */
[----:B----4-:R-:W-:Y:S05]  /*3ac0*/  EXIT ;  /* 0x000000000000794d */ /* 0x010fea0003800000 */
.L_x_48:
[----:B------:R-:W-:Y:S05]  /*3ad0*/  BRA.U !UP0, `(.L_x_66) ;  /* 0x0000001508547547 */ /* 0x000fea000b800000 */
[----:B------:R-:W1:Y:S01]  /*3ae0*/  LDC R0, c[0x0][0xd30] ;  /* 0x00034c00ff007b82 */ /* 0x000e620000000800 */
[----:B------:R-:W-:Y:S01]  /*3af0*/  UMOV UR4, 0x400 ;  /* 0x0000040000047882 */ /* 0x000fe20000000000 */
[----:B------:R-:W-:Y:S01]  /*3b00*/  HFMA2 R34, -RZ, RZ, 0, 0 ;  /* 0x00000000ff227431 */ /* 0x000fe200000001ff */
[----:B------:R-:W-:Y:S01]  /*3b10*/  ULEA UR4, UR37, UR4, 0x18 ;  /* 0x0000000425047291 */ /* 0x000fe2000f8ec0ff */
[----:B------:R-:W-:Y:S01]  /*3b20*/  IMAD.MOV.U32 R37, RZ, RZ, 0x1 ;  /* 0x00000001ff257424 */ /* 0x000fe200078e00ff */
[----:B------:R-:W-:Y:S01]  /*3b30*/  UISETP.NE.AND UP0, UPT, UR8, 0x2, UPT ;  /* 0x000000020800788c */ /* 0x000fe2000bf05270 */
[----:B------:R-:W-:Y:S01]  /*3b40*/  IMAD.MOV.U32 R36, RZ, RZ, RZ ;  /* 0x000000ffff247224 */ /* 0x000fe200078e00ff */
[----:B------:R-:W-:Y:S01]  /*3b50*/  UIADD3 UR5, UPT, UPT, UR4, 0xb8, URZ ;  /* 0x000000b804057890 */ /* 0x000fe2000fffe0ff */
[----:B------:R-:W2:Y:S01]  /*3b60*/  LDC R29, c[0x0][0x370] ;  /* 0x0000dc00ff1d7b82 */ /* 0x000ea20000000800 */
[----:B------:R-:W-:Y:S01]  /*3b70*/  MOV R31, 0x2000 ;  /* 0x00002000001f7802 */ /* 0x000fe20000000f00 */
[----:B------:R-:W-:-:S02]  /*3b80*/  UPLOP3.LUT UP1, UPT, UPT, UPT, UPT, 0x40, 0x4 ;  /* 0x000000000004789c */ /* 0x000fc40003f2e870 */
[----:B------:R-:W-:Y:S02]  /*3b90*/  USEL UR6, URZ, 0x1, UP0 ;  /* 0x00000001ff067887 */ /* 0x000fe40008000000 */
[----:B------:R-:W-:Y:S02]  /*3ba0*/  UIADD3 UR57, UPT, UPT, UR4, 0xa0, URZ ;  /* 0x000000a004397890 */ /* 0x000fe4000fffe0ff */
[----:B------:R-:W4:Y:S01]  /*3bb0*/  LDC R8, c[0x0][0xd0c] ;  /* 0x00034300ff087b82 */ /* 0x000f220000000800 */
[----:B------:R-:W-:Y:S02]  /*3bc0*/  UIADD3 UR49, UPT, UPT, UR4, 0xa8, URZ ;  /* 0x000000a804317890 */ /* 0x000fe4000fffe0ff */
[----:B------:R-:W-:Y:S02]  /*3bd0*/  UIADD3 UR41, UPT, UPT, UR4, 0xb0, URZ ;  /* 0x000000b004297890 */ /* 0x000fe4000fffe0ff */
[----:B------:R-:W-:-:S03]  /*3be0*/  UPRMT UR5, UR37, 0x654, UR5 ;  /* 0x0000065425057896 */ /* 0x000fc60008000005 */
[----:B------:R-:W2:Y:S01]  /*3bf0*/  LDC R28, c[0x0][0xd20] ;  /* 0x00034800ff1c7b82 */ /* 0x000ea20000000800 */
[----:B-1----:R-:W-:-:S07]  /*3c00*/  ISETP.NE.AND P1, PT, R0, 0x1, PT ;  /* 0x000000010000780c */ /* 0x002fce0003f25270 */
[----:B------:R-:W1:Y:S08]  /*3c10*/  LDC.64 R38, c[0x0][0x348] ;  /* 0x0000d200ff267b82 */ /* 0x000e700000000a00 */
[----:B------:R-:W1:Y:S08]  /*3c20*/  LDC.64 R18, c[0x0][0xa88] ;  /* 0x0002a200ff127b82 */ /* 0x000e700000000a00 */
[----:B------:R-:W1:Y:S08]  /*3c30*/  LDC.64 R22, c[0x0][0xd10] ;  /* 0x00034400ff167b82 */ /* 0x000e700000000a00 */
[----:B------:R-:W1:Y:S08]  /*3c40*/  LDC.64 R6, c[0x0][0xd18] ;  /* 0x00034600ff067b82 */ /* 0x000e700000000a00 */
[----:B------:R-:W1:Y:S08]  /*3c50*/  LDC.64 R4, c[0x0][0xd28] ;  /* 0x00034a00ff047b82 */ /* 0x000e700000000a00 */
[----:B------:R-:W1:Y:S08]  /*3c60*/  LDC.64 R20, c[0x0][0xa90] ;  /* 0x0002a400ff147b82 */ /* 0x000e700000000a00 */
[----:B--2-4-:R-:W1:Y:S02]  /*3c70*/  LDC R30, c[0x0][0x374] ;  /* 0x0000dd00ff1e7b82 */ /* 0x014e640000000800 */
.L_x_77:
[----:B------:R-:W-:Y:S02]  /*3c80*/  LEA R0, R36, UR4, 0x3 ;  /* 0x0000000424007c11 */ /* 0x000fe4000f8e18ff */
[----:B------:R-:W-:Y:S02]  /*3c90*/  SHF.L.U32 R3, R34, 0x1f, RZ ;  /* 0x0000001f22037819 */ /* 0x000fe400000006ff */
[----:B------:R-:W-:Y:S02]  /*3ca0*/  LEA R24, R36, UR4, 0x4 ;  /* 0x0000000424187c11 */ /* 0x000fe4000f8e20ff */
[----:B------:R-:W2:Y:S02]  /*3cb0*/  SYNCS.PHASECHK.TRANS64.TRYWAIT P0, [R0+URZ+0xf0], R3 ;  /* 0x0000f003000075a7 */ /* 0x000ea400080011ff */
[----:B--2-4-:R-:W-:Y:S05]  /*3cc0*/  @!P0 BRA `(.L_x_67) ;  /* 0x0000005000f08947 */ /* 0x014fea0003800000 */
.L_x_164:
[----:B---3--:R-:W-:Y:S01]  /*3cd0*/  ISETP.GE.AND P0, PT, R2, 0x1, PT ;  /* 0x000000010200780c */ /* 0x008fe20003f06270 */
[----:B------:R-:W3:Y:S01]  /*3ce0*/  LDS.128 R24, [R24+0x160] ;  /* 0x0001600018187984 */ /* 0x000ee20000000c00 */
[----:B--2---:R-:W-:Y:S01]  /*3cf0*/  VIADD R0, R0, 0x100 ;  /* 0x0000010000007836 */ /* 0x004fe20000000000 */
[----:B------:R-:W-:Y:S01]  /*3d00*/  @!PT LDS RZ, [RZ] ;  /* 0x00000000fffff984 */ /* 0x000fe20000000800 */
[----:B------:R-:W-:Y:S01]  /*3d10*/  @!PT LDS RZ, [RZ] ;  /* 0x00000000fffff984 */ /* 0x000fe20000000800 */
[----:B------:R-:W-:Y:S01]  /*3d20*/  @!PT LDS RZ, [RZ] ;  /* 0x00000000fffff984 */ /* 0x000fe20000000800 */
[----:B------:R-:W-:Y:S01]  /*3d30*/  @!PT LDS RZ, [RZ] ;  /* 0x00000000fffff984 */ /* 0x000fe20000000800 */
[----:B------:R2:W-:Y:S06]  /*3d40*/  MEMBAR.ALL.CTA ;  /* 0x0000000000007992 */ /* 0x0005ec0000008000 */
[----:B--2---:R-:W2:Y:S01]  /*3d50*/  FENCE.VIEW.ASYNC.S ;  /* 0x00000000000073c6 */ /* 0x004ea20000000000 */
[----:B------:R-:W-:Y:S04]  /*3d60*/  PRMT R0, RZ, 0x654, R0 ;  /* 0x00000654ff007816 */ /* 0x000fe80000000000 */
[----:B--2---:R2:W-:Y:S01]  /*3d70*/  SYNCS.ARRIVE.TRANS64.RED.A1T0 RZ, [R0+URZ], RZ ;  /* 0x000000ff00ff79a7 */ /* 0x0045e200081004ff */
[----:B---3--:R-:W-:Y:S11]  /*3d80*/  LOP3.LUT P3, RZ, R26, 0x1, RZ, 0xc0, !PT ;  /* 0x000000011aff7812 */ /* 0x008ff6000786c0ff */
[----:B------:R-:W-:Y:S02]  /*3d90*/  @!UPT UIADD3 URZ, UPT, UPT, URZ, URZ, URZ ;  /* 0x000000fffffff290 */ /* 0x000fe4000fffe0ff */
[----:B------:R-:W-:Y:S02]  /*3da0*/  @P3 MOV R13, R24 ;  /* 0x00000018000d3202 */ /* 0x000fe40000000f00 */
[----:B------:R-:W-:Y:S01]  /*3db0*/  @P3 LOP3.LUT R10, R25, 0xffff, RZ, 0xc0, !PT ;  /* 0x0000ffff190a3812 */ /* 0x000fe200078ec0ff */
[----:B--2---:R-:W-:Y:S06]  /*3dc0*/  @!P0 BRA `(.L_x_68) ;  /* 0x0000000000a48947 */ /* 0x004fec0003800000 */
[----:B-1----:R-:W-:Y:S01]  /*3dd0*/  IMAD.HI.U32 R41, R30, R7, RZ ;  /* 0x000000071e297227 */ /* 0x002fe200078e00ff */
[----:B------:R-:W-:Y:S02]  /*3de0*/  ISETP.NE.AND P0, PT, R6, 0x1, PT ;  /* 0x000000010600780c */ /* 0x000fe40003f05270 */
[----:B------:R-:W-:Y:S01]  /*3df0*/  ISETP.NE.AND P2, PT, R2, 0x1, PT ;  /* 0x000000010200780c */ /* 0x000fe20003f45270 */
[----:B------:R-:W-:Y:S01]  /*3e00*/  IMAD.HI.U32 R40, R29, R22, RZ ;  /* 0x000000161d287227 */ /* 0x000fe200078e00ff */
[----:B------:R-:W-:Y:S02]  /*3e10*/  SHF.R.U32.HI R41, RZ, R28, R41 ;  /* 0x0000001cff297219 */ /* 0x000fe40000011629 */
[----:B------:R-:W-:Y:S01]  /*3e20*/  ISETP.NE.AND P4, PT, R8, 0x1, PT ;  /* 0x000000010800780c */ /* 0x000fe20003f85270 */
[----:B------:R-:W-:Y:S01]  /*3e30*/  IMAD.HI.U32 R42, R13, R22, RZ ;  /* 0x000000160d2a7227 */ /* 0x000fe200078e00ff */
[----:B------:R-:W-:Y:S02]  /*3e40*/  SHF.R.U32.HI R40, RZ, R23, R40 ;  /* 0x00000017ff287219 */ /* 0x000fe40000011628 */
[----:B------:R-:W-:Y:S01]  /*3e50*/  SEL R3, R30, R41, !P0 ;  /* 0x000000291e037207 */ /* 0x000fe20004000000 */
[C---:B------:R-:W-:Y:S01]  /*3e60*/  IMAD.HI.U32 R41, R10.reuse, R7, RZ ;  /* 0x000000070a297227 */ /* 0x040fe200078e00ff */
[----:B------:R-:W-:Y:S02]  /*3e70*/  SEL R11, R29, R40, !P4 ;  /* 0x000000281d0b7207 */ /* 0x000fe40006000000 */
[----:B------:R-:W-:Y:S01]  /*3e80*/  SHF.R.U32.HI R42, RZ, R23, R42 ;  /* 0x00000017ff2a7219 */ /* 0x000fe2000001162a */
[----:B------:R-:W-:Y:S01]  /*3e90*/  IMAD.HI.U32 R44, R3, R4, RZ ;  /* 0x00000004032c7227 */ /* 0x000fe200078e00ff */
[----:B------:R-:W-:Y:S03]  /*3ea0*/  SHF.R.U32.HI R41, RZ, R28, R41 ;  /* 0x0000001cff297219 */ /* 0x000fe60000011629 */
[----:B------:R-:W-:Y:S01]  /*3eb0*/  IMAD.HI.U32 R40, R11, R4, RZ ;  /* 0x000000040b287227 */ /* 0x000fe200078e00ff */
[----:B------:R-:W-:Y:S02]  /*3ec0*/  @P2 SHF.R.U32.HI R3, RZ, R5, R44 ;  /* 0x00000005ff032219 */ /* 0x000fe4000001162c */
[----:B------:R-:W-:Y:S02]  /*3ed0*/  SEL R9, R10, R41, !P0 ;  /* 0x000000290a097207 */ /* 0x000fe40004000000 */
[----:B------:R-:W-:Y:S01]  /*3ee0*/  @P2 SHF.R.U32.HI R11, RZ, R5, R40 ;  /* 0x00000005ff0b2219 */ /* 0x000fe20000011628 */
[C---:B------:R-:W-:Y:S01]  /*3ef0*/  IMAD R12, R2.reuse, R3, RZ ;  /* 0x00000003020c7224 */ /* 0x040fe200078e02ff */
[----:B------:R-:W-:Y:S01]  /*3f00*/  SEL R3, R13, R42, !P4 ;  /* 0x0000002a0d037207 */ /* 0x000fe20006000000 */
[C---:B------:R-:W-:Y:S03]  /*3f10*/  IMAD.HI.U32 R16, R9.reuse, R4, RZ ;  /* 0x0000000409107227 */ /* 0x040fe600078e00ff */
[----:B------:R-:W-:Y:S01]  /*3f20*/  ISETP.GE.AND P0, PT, R9, R12, PT ;  /* 0x0000000c0900720c */ /* 0x000fe20003f06270 */
[C---:B------:R-:W-:Y:S01]  /*3f30*/  IMAD R14, R2.reuse, R11, RZ ;  /* 0x0000000b020e7224 */ /* 0x040fe200078e02ff */
[----:B------:R-:W-:Y:S04]  /*3f40*/  SHF.R.U32.HI R16, RZ, R5, R16 ;  /* 0x00000005ff107219 */ /* 0x000fe80000011610 */
[----:B------:R-:W-:Y:S02]  /*3f50*/  ISETP.GE.OR P0, PT, R3, R14, P0 ;  /* 0x0000000e0300720c */ /* 0x000fe40000706670 */
[----:B------:R-:W-:Y:S05]  /*3f60*/  SEL R17, R9, R16, !P2 ;  /* 0x0000001009117207 */ /* 0x000fea0005000000 */
[----:B------:R-:W-:Y:S04]  /*3f70*/  IMAD.MOV R15, RZ, RZ, -R17 ;  /* 0x000000ffff0f7224 */ /* 0x000fe800078e0a11 */
[----:B------:R-:W-:Y:S02]  /*3f80*/  IMAD R15, R2, R15, R9 ;  /* 0x0000000f020f7224 */ /* 0x000fe400078e0209 */
[C---:B------:R-:W-:Y:S05]  /*3f90*/  @!P0 IMAD.HI.U32 R12, R3.reuse, R4, RZ ;  /* 0x00000004030c8227 */ /* 0x040fea00078e00ff */
[----:B------:R-:W-:Y:S04]  /*3fa0*/  @!P0 SHF.R.U32.HI R12, RZ, R5, R12 ;  /* 0x00000005ff0c8219 */ /* 0x000fe8000001160c */
[----:B------:R-:W-:Y:S01]  /*3fb0*/  @!P0 SEL R0, R3, R12, !P2 ;  /* 0x0000000c03008207 */ /* 0x000fe20005000000 */
[----:B------:R-:W-:Y:S03]  /*3fc0*/  IMAD.MOV R12, RZ, RZ, -R3 ;  /* 0x000000ffff0c7224 */ /* 0x000fe600078e0a03 */
[----:B------:R-:W-:Y:S01]  /*3fd0*/  @!P0 IADD3 R16, PT, PT, R17, -R0, RZ ;  /* 0x8000000011108210 */ /* 0x000fe20007ffe0ff */
[----:B------:R-:W-:Y:S01]  /*3fe0*/  @!P0 IMAD R0, R11, R15, R0 ;  /* 0x0000000f0b008224 */ /* 0x000fe200078e0200 */
[----:B------:R-:W-:Y:S01]  /*3ff0*/  IADD3 R11, PT, PT, -R9, RZ, RZ ;  /* 0x000000ff090b7210 */ /* 0x000fe20007ffe1ff */
[----:B------:R-:W-:Y:S02]  /*4000*/  IMAD R13, R8, R12, R13 ;  /* 0x0000000c080d7224 */ /* 0x000fe400078e020d */
[----:B------:R-:W-:Y:S02]  /*4010*/  @!P0 IMAD R9, R16, R2, R3 ;  /* 0x0000000210098224 */ /* 0x000fe400078e0203 */
[----:B------:R-:W-:Y:S02]  /*4020*/  @!P0 IMAD.MOV.U32 R3, RZ, RZ, R0 ;  /* 0x000000ffff038224 */ /* 0x000fe400078e0000 */
[----:B------:R-:W-:Y:S02]  /*4030*/  IMAD R10, R6, R11, R10 ;  /* 0x0000000b060a7224 */ /* 0x000fe400078e020a */
[----:B------:R-:W-:Y:S02]  /*4040*/  IMAD R13, R3, R8, R13 ;  /* 0x00000008030d7224 */ /* 0x000fe400078e020d */
[----:B------:R-:W-:Y:S02]  /*4050*/  IMAD R10, R9, R6, R10 ;  /* 0x00000006090a7224 */ /* 0x000fe400078e020a */
.L_x_68:
[----:B------:R-:W-:Y:S05]  /*4060*/  BRA.U UP1, `(.L_x_69) ;  /* 0x0000000101107547 */ /* 0x000fea000b800000 */
[----:B------:R-:W-:Y:S04]  /*4070*/  MOV R0, UR6 ;  /* 0x0000000600007c02 */ /* 0x000fe80008000f00 */
[----:B------:R-:W-:Y:S04]  /*4080*/  SHF.L.U32 R3, R0, 0x1f, RZ ;  /* 0x0000001f00037819 */ /* 0x000fe800000006ff */
[----:B------:R-:W2:Y:S02]  /*4090*/  SYNCS.PHASECHK.TRANS64.TRYWAIT P0, [UR4+0xe8], R3 ;  /* 0x0000e803ff0075a7 */ /* 0x000ea40008001104 */
[----:B--2---:R-:W-:Y:S05]  /*40a0*/  @!P0 BRA `(.L_x_70) ;  /* 0x00000050000c8947 */ /* 0x004fea0003800000 */
.L_x_69:
[C---:B-1----:R-:W-:Y:S01]  /*40b0*/  ISETP.NE.U32.AND P0, PT, R20.reuse, RZ, PT ;  /* 0x000000ff1400720c */ /* 0x042fe20003f05070 */
[----:B------:R-:W-:Y:S01]  /*40c0*/  USHF.L.U32 UR58, UR11, 0x7, URZ ;  /* 0x000000070b3a7899 */ /* 0x000fe200080006ff */
[----:B------:R-:W-:Y:S02]  /*40d0*/  R2UR UR59, R33 ;  /* 0x00000000213b72ca */ /* 0x000fe400000e0000 */
[----:B------:R-:W-:Y:S02]  /*40e0*/  ISETP.NE.AND.EX P0, PT, R21, RZ, PT, P0 ;  /* 0x000000ff1500720c */ /* 0x000fe40003f05300 */
[----:B------:R-:W-:Y:S02]  /*40f0*/  ISETP.NE.U32.AND P2, PT, R20, RZ, PT ;  /* 0x000000ff1400720c */ /* 0x000fe40003f45070 */
[----:B------:R-:W-:Y:S02]  /*4100*/  SHF.L.U32 R11, R37, 0x1f, RZ ;  /* 0x0000001f250b7819 */ /* 0x000fe400000006ff */
[----:B------:R-:W-:Y:S05]  /*4110*/  ISETP.NE.AND.EX P2, PT, R21, RZ, PT, P2 ;  /* 0x000000ff1500720c */ /* 0x000fea0003f45320 */
[----:B------:R-:W-:Y:S02]  /*4120*/  USHF.L.U32 UR59, UR59, 0x6, URZ ;  /* 0x000000063b3b7899 */ /* 0x000fe400080006ff */
[----:B------:R-:W-:Y:S10]  /*4130*/  @!P0 BRA `(.L_x_71) ;  /* 0x00000000002c8947 */ /* 0x000ff40003800000 */
[----:B------:R-:W-:Y:S01]  /*4140*/  ISETP.NE.U32.AND P0, PT, R18, RZ, PT ;  /* 0x000000ff1200720c */ /* 0x000fe20003f05070 */
[----:B------:R-:W-:Y:S03]  /*4150*/  IMAD.MOV.U32 R59, RZ, RZ, 0x1 ;  /* 0x00000001ff3b7424 */ /* 0x000fe600078e00ff */
[----:B------:R-:W-:Y:S11]  /*4160*/  ISETP.NE.AND.EX P0, PT, R19, RZ, PT, P0 ;  /* 0x000000ff1300720c */ /* 0x000ff60003f05300 */
[----:B------:R-:W-:Y:S02]  /*4170*/  @!UPT UIADD3 URZ, UPT, UPT, URZ, URZ, URZ ;  /* 0x000000fffffff290 */ /* 0x000fe4000fffe0ff */
[----:B------:R-:W1:Y:S01]  /*4180*/  @P0 LDC.64 R14, c[0x0][0xa88] ;  /* 0x0002a200ff0e0b82 */ /* 0x000e620000000a00 */
[----:B--2---:R-:W-:Y:S04]  /*4190*/  @P0 IMAD R0, R20, UR36, RZ ;  /* 0x0000002414000c24 */ /* 0x004fe8000f8e02ff */
[----:B-1----:R-:W-:Y:S04]  /*41a0*/  @P0 IMAD.WIDE R14, R0, 0x4, R14 ;  /* 0x00000004000e0825 */ /* 0x002fe800078e020e */
[----:B------:R-:W-:Y:S01]  /*41b0*/  HFMA2 R0, -RZ, RZ, 0, 5.9604644775390625e-08 ;  /* 0x00000001ff007431 */ /* 0x000fe200000001ff */
[----:B-----5:R1:W5:Y:S04]  /*41c0*/  @P0 LDG.E R35, desc[UR38][R14.64] ;  /* 0x000000260e230981 */ /* 0x020368000c1e1900 */
[----:B------:R-:W-:Y:S01]  /*41d0*/  @!P0 PRMT R59, R0, 0x7610, R59 ;  /* 0x00007610003b8816 */ /* 0x000fe2000000003b */
[----:B-1----:R-:W3:Y:S06]  /*41e0*/  @!P0 LDC R35, c[0x0][0xa80] ;  /* 0x0002a000ff238b82 */ /* 0x002eec0000000800 */
.L_x_71:
[----:B---3-5:R-:W-:Y:S01]  /*41f0*/  @!P2 FSETP.EQ.AND P0, PT, R35, RZ, PT ;  /* 0x000000ff2300a20b */ /* 0x028fe20003f02000 */
[----:B------:R-:W-:Y:S01]  /*4200*/  @!UPT UIADD3 URZ, UPT, UPT, URZ, URZ, URZ ;  /* 0x000000fffffff290 */ /* 0x000fe2000fffe0ff */
[----:B------:R-:W-:Y:S11]  /*4210*/  @!P2 BRA `(.L_x_72) ;  /* 0x000000000018a947 */ /* 0x000ff60003800000 */
[----:B------:R-:W-:Y:S02]  /*4220*/  LOP3.LUT P2, RZ, R59, 0xff, RZ, 0xc0, !PT ;  /* 0x000000ff3bff7812 */ /* 0x000fe4000784c0ff */
[----:B------:R-:W-:Y:S04]  /*4230*/  ISETP.NE.U32.AND P0, PT, R18, RZ, PT ;  /* 0x000000ff1200720c */ /* 0x000fe80003f05070 */
[----:B------:R-:W-:Y:S04]  /*4240*/  ISETP.NE.AND.EX P0, PT, R19, RZ, PT, P0 ;  /* 0x000000ff1300720c */ /* 0x000fe80003f05300 */
[----:B------:R-:W-:Y:S03]  /*4250*/  PLOP3.LUT P0, PT, P0, PT, PT, 0x8, 0x80 ;  /* 0x000000000080781c */ /* 0x000fe6000070e170 */
[----:B------:R-:W-:Y:S11]  /*4260*/  @P2 FSETP.EQ.AND P0, PT, R35, RZ, PT ;  /* 0x000000ff2300220b */ /* 0x000ff60003f02000 */
[----:B------:R-:W-:Y:S02]  /*4270*/  @!UPT UIADD3 URZ, UPT, UPT, URZ, URZ, URZ ;  /* 0x000000fffffff290 */ /* 0x000fe4000fffe0ff */
.L_x_72:
[----:B------:R-:W1:Y:S01]  /*4280*/  SYNCS.PHASECHK.TRANS64.TRYWAIT P2, [UR4+0xc0], R11 ;  /* 0x0000c00bff0075a7 */ /* 0x000e620008041104 */
[----:B------:R-:W-:Y:S04]  /*4290*/  ELECT P4, URZ, PT ;  /* 0x0000000000ff782f */ /* 0x000fe80003880000 */
[----:B------:R-:W-:Y:S11]  /*42a0*/  PLOP3.LUT P4, PT, P0, P4, PT, 0xf2, 0x2f ;  /* 0x00000000002f781c */ /* 0x000ff60000789e72 */
[----:B------:R-:W-:Y:S02]  /*42b0*/  @!UPT UIADD3 URZ, UPT, UPT, URZ, URZ, URZ ;  /* 0x000000fffffff290 */ /* 0x000fe4000fffe0ff */
[----:B------:R-:W-:Y:S05]  /*42c0*/  @!P4 IADD3 R9, P0, PT, R38, 0x780, RZ ;  /* 0x000007802609c810 */ /* 0x000fea0007f1e0ff */
[----:B--2---:R-:W-:Y:S01]  /*42d0*/  @!P4 IMAD.X R3, RZ, RZ, R39, P0 ;  /* 0x000000ffff03c224 */ /* 0x004fe200000e0627 */
[----:B-1----:R-:W-:Y:S07]  /*42e0*/  @!P2 BRA `(.L_x_73) ;  /* 0x0000004c0094a947 */ /* 0x002fee0003800000 */
.L_x_167:
[----:B------:R-:W-:Y:S01]  /*42f0*/  @!P4 R2UR UR8, R9 ;  /* 0x000000000908c2ca */ /* 0x000fe200000e0000 */
[----:B------:R-:W-:Y:S01]  /*4300*/  VOTEU.ALL UP3, P4 ;  /* 0x0000000000ff7886 */ /* 0x000fe20002060000 */
[----:B------:R-:W-:Y:S01]  /*4310*/  @!P4 R2UR UR7, R3 ;  /* 0x000000000307c2ca */ /* 0x000fe200000e0000 */
[----:B------:R-:W-:Y:S01]  /*4320*/  VOTEU.ALL UP2, P4 ;  /* 0x0000000000ff7886 */ /* 0x000fe20002040000 */
[----:B------:R-:W-:Y:S01]  /*4330*/  UMOV UR14, 0x0 ;  /* 0x00000000000e7882 */ /* 0x000fe20000000000 */
[----:B------:R-:W-:Y:S01]  /*4340*/  UMOV UR15, 0x10000000 ;  /* 0x10000000000f7882 */ /* 0x000fe20000000000 */
[----:B------:R-:W-:Y:S01]  /*4350*/  @!UP3 UIADD3 UR56, UPT, UPT, UR4, 0x200, URZ ;  /* 0x000002000438b890 */ /* 0x000fe2000fffe0ff */
[----:B-1----:R-:W-:Y:S01]  /*4360*/  @!P4 IMAD.MOV.U32 R0, RZ, RZ, 0x2000 ;  /* 0x00002000ff00c424 */ /* 0x002fe200078e00ff */
[----:B------:R-:W-:Y:S01]  /*4370*/  UMOV UR60, UR36 ;  /* 0x00000024003c7c82 */ /* 0x000fe20008000000 */
[----:B------:R-:W-:Y:S01]  /*4380*/  @!UP3 UIADD3 UR26, UPT, UPT, UR58, 0x20, URZ ;  /* 0x000000203a1ab890 */ /* 0x000fe2000fffe0ff */
[----:B------:R-:W-:Y:S01]  /*4390*/  @!P4 IADD3 R9, P0, PT, R38, 0x780, RZ ;  /* 0x000007802609c810 */ /* 0x000fe20007f1e0ff */
[----:B------:R-:W-:Y:S02]  /*43a0*/  @!UP3 UIADD3 UR24, UPT, UPT, UR4, 0xa00, URZ ;  /* 0x00000a000418b890 */ /* 0x000fe4000fffe0ff */
[----:B------:R-:W-:Y:S01]  /*43b0*/  IMAD.U32 R14, RZ, RZ, UR8 ;  /* 0x00000008ff0e7e24 */ /* 0x000fe2000f8e00ff */
[----:B------:R-:W-:Y:S01]  /*43c0*/  VOTEU.ALL UP1, P4 ;  /* 0x0000000000ff7886 */ /* 0x000fe20002020000 */
[----:B------:R-:W-:Y:S01]  /*43d0*/  IMAD.U32 R15, RZ, RZ, UR7 ;  /* 0x00000007ff0f7e24 */ /* 0x000fe2000f8e00ff */
[----:B------:R-:W-:Y:S01]  /*43e0*/  UMOV UR25, UR57 ;  /* 0x0000003900197c82 */ /* 0x000fe20008000000 */
[----:B------:R-:W-:Y:S01]  /*43f0*/  UMOV UR27, UR59 ;  /* 0x0000003b001b7c82 */ /* 0x000fe20008000000 */
[----:B------:R-:W-:Y:S01]  /*4400*/  @!P4 R2UR UR22, R14 ;  /* 0x000000000e16c2ca */ /* 0x000fe200000e0000 */
[----:B------:R-:W-:Y:S01]  /*4410*/  UMOV UR28, UR36 ;  /* 0x00000024001c7c82 */ /* 0x000fe20008000000 */
[----:B------:R-:W-:Y:S01]  /*4420*/  @!P4 R2UR UR23, R15 ;  /* 0x000000000f17c2ca */ /* 0x000fe200000e0000 */
[----:B------:R-:W-:Y:S01]  /*4430*/  @!UP3 UIADD3 UR18, UPT, UPT, UR58, 0x40, URZ ;  /* 0x000000403a12b890 */ /* 0x000fe2000fffe0ff */
[----:B------:R-:W-:Y:S01]  /*4440*/  @!P4 IMAD.X R3, RZ, RZ, R39, P0 ;  /* 0x000000ffff03c224 */ /* 0x000fe200000e0627 */
[----:B------:R-:W-:Y:S01]  /*4450*/  @!UP3 UIADD3 UR16, UPT, UPT, UR4, 0x1200, URZ ;  /* 0x000012000410b890 */ /* 0x000fe2000fffe0ff */
[----:B------:R-:W-:Y:S01]  /*4460*/  VOTEU.ALL UP0, P4 ;  /* 0x0000000000ff7886 */ /* 0x000fe20002000000 */
[----:B------:R-:W-:Y:S01]  /*4470*/  UMOV UR17, UR57 ;  /* 0x0000003900117c82 */ /* 0x000fe20008000000 */
[----:B------:R-:W-:Y:S01]  /*4480*/  UMOV UR19, UR59 ;  /* 0x0000003b00137c82 */ /* 0x000fe20008000000 */
[----:B------:R-:W-:Y:S01]  /*4490*/  UMOV UR20, UR36 ;  /* 0x0000002400147c82 */ /* 0x000fe20008000000 */
[----:B------:R-:W-:Y:S02]  /*44a0*/  @!UP3 UIADD3 UR10, UPT, UPT, UR58, 0x60, URZ ;  /* 0x000000603a0ab890 */ /* 0x000fe4000fffe0ff */
[----:B------:R-:W-:Y:S03]  /*44b0*/  @!UP3 UIADD3 UR8, UPT, UPT, UR4, 0x1a00, URZ ;  /* 0x00001a000408b890 */ /* 0x000fe6000fffe0ff */
[----:B------:R1:W-:Y:S01]  /*44c0*/  @!UP2 UTMALDG.3D [UR56], [UR22], desc[UR14] ;  /* 0x00000e381600a5b4 */ /* 0x0003e20008011000 */
[----:B------:R-:W-:Y:S01]  /*44d0*/  UMOV UR9, UR57 ;  /* 0x0000003900097c82 */ /* 0x000fe20008000000 */
[----:B------:R-:W-:Y:S01]  /*44e0*/  UMOV UR11, UR59 ;  /* 0x0000003b000b7c82 */ /* 0x000fe20008000000 */
[----:B------:R-:W-:Y:S01]  /*44f0*/  UMOV UR12, UR36 ;  /* 0x00000024000c7c82 */ /* 0x000fe20008000000 */
[----:B------:R-:W-:Y:S01]  /*4500*/  UPRMT UR7, UR37, 0x654, UR57 ;  /* 0x0000065425077896 */ /* 0x000fe20008000039 */
[----:B------:R1:W-:Y:S01]  /*4510*/  @!UP1 UTMALDG.3D [UR24], [UR22], desc[UR14] ;  /* 0x00000e18160095b4 */ /* 0x0003e20008011000 */
[----:B------:R-:W-:Y:S01]  /*4520*/  VOTEU.ALL UP1, P4 ;  /* 0x0000000000ff7886 */ /* 0x000fe20002020000 */
[----:B------:R1:W-:Y:S04]  /*4530*/  @!UP0 UTMALDG.3D [UR16], [UR22], desc[UR14] ;  /* 0x00000e10160085b4 */ /* 0x0003e80008011000 */
[----:B------:R1:W-:Y:S01]  /*4540*/  @!UP1 UTMALDG.3D [UR8], [UR22], desc[UR14] ;  /* 0x00000e08160095b4 */ /* 0x0003e20008011000 */
[----:B------:R1:W-:Y:S01]  /*4550*/  @!P4 SYNCS.ARRIVE.TRANS64.RED.A0TR RZ, [UR4+0xa0], R0 ;  /* 0x0000a000ffffc9a7 */ /* 0x0003e20008300404 */
[----:B------:R-:W-:Y:S01]  /*4560*/  SYNCS.ARRIVE.TRANS64.RED.A1T0 RZ, [UR7], RZ ;  /* 0x000000ffffff79a7 */ /* 0x000fe20008100407 */
[----:B------:R-:W2:Y:S02]  /*4570*/  SYNCS.PHASECHK.TRANS64.TRYWAIT P2, [UR4+0xc8], R11 ;  /* 0x0000c80bff0075a7 */ /* 0x000ea40008041104 */
[----:B-12---:R-:W-:Y:S05]  /*4580*/  @!P2 BRA `(.L_x_74) ;  /* 0x0000004c0004a947 */ /* 0x006fea0003800000 */
.L_x_169:
        /* <DEDUP_REMOVED lines=8> */
[----:B------:R-:W-:Y:S01]  /*4610*/  @!UP3 UIADD3 UR48, UPT, UPT, UR4, 0x2200, URZ ;  /* 0x000022000430b890 */ /* 0x000fe2000fffe0ff */
[----:B------:R-:W-:Y:S01]  /*4620*/  @!P4 IADD3 R40, P0, PT, R38, 0x780, RZ ;  /* 0x000007802628c810 */ /* 0x000fe20007f1e0ff */
[----:B------:R-:W-:Y:S01]  /*4630*/  UMOV UR50, UR58 ;  /* 0x0000003a00327c82 */ /* 0x000fe20008000000 */
[----:B------:R-:W-:Y:S01]  /*4640*/  UMOV UR52, UR36 ;  /* 0x0000002400347c82 */ /* 0x000fe20008000000 */
[----:B------:R-:W-:Y:S01]  /*4650*/  @!UP3 UIADD3 UR26, UPT, UPT, UR58, 0x20, URZ ;  /* 0x000000203a1ab890 */ /* 0x000fe2000fffe0ff */
[----:B------:R-:W-:Y:S01]  /*4660*/  IMAD.U32 R14, RZ, RZ, UR8 ;  /* 0x00000008ff0e7e24 */ /* 0x000fe2000f8e00ff */
[----:B------:R-:W-:Y:S01]  /*4670*/  @!UP3 UIADD3 UR24, UPT, UPT, UR4, 0x2a00, URZ ;  /* 0x00002a000418b890 */ /* 0x000fe2000fffe0ff */
[----:B------:R-:W-:Y:S01]  /*4680*/  IMAD.U32 R15, RZ, RZ, UR7 ;  /* 0x00000007ff0f7e24 */ /* 0x000fe2000f8e00ff */
[----:B------:R-:W-:Y:S01]  /*4690*/  VOTEU.ALL UP1, P4 ;  /* 0x0000000000ff7886 */ /* 0x000fe20002020000 */
[----:B------:R-:W-:Y:S01]  /*46a0*/  UMOV UR25, UR49 ;  /* 0x0000003100197c82 */ /* 0x000fe20008000000 */
[----:B------:R-:W-:Y:S01]  /*46b0*/  @!P4 R2UR UR22, R14 ;  /* 0x000000000e16c2ca */ /* 0x000fe200000e0000 */
[----:B------:R-:W-:Y:S01]  /*46c0*/  UMOV UR28, UR36 ;  /* 0x00000024001c7c82 */ /* 0x000fe20008000000 */
[----:B------:R-:W-:Y:S01]  /*46d0*/  @!P4 R2UR UR23, R15 ;  /* 0x000000000f17c2ca */ /* 0x000fe200000e0000 */
[----:B------:R-:W-:Y:S01]  /*46e0*/  UMOV UR27, UR51 ;  /* 0x00000033001b7c82 */ /* 0x000fe20008000000 */
        /* <DEDUP_REMOVED lines=8> */
[----:B------:R-:W-:Y:S02]  /*4770*/  @!UP3 UIADD3 UR8, UPT, UPT, UR4, 0x3a00, URZ ;  /* 0x00003a000408b890 */ /* 0x000fe4000fffe0ff */
        /* <DEDUP_REMOVED lines=13> */
.L_x_171:
[----:B------:R-:W2:Y:S01]  /*4850*/  LDC.64 R16, c[0x0][0xd10] ;  /* 0x00034400ff107b82 */ /* 0x000ea20000000a00 */
[----:B------:R-:W-:Y:S01]  /*4860*/  @!P4 R2UR UR8, R40 ;  /* 0x000000002808c2ca */ /* 0x000fe200000e0000 */
[----:B------:R-:W-:Y:S01]  /*4870*/  VOTEU.ALL UP3, P4 ;  /* 0x0000000000ff7886 */ /* 0x000fe20002060000 */
[----:B------:R-:W-:Y:S01]  /*4880*/  @!P4 R2UR UR7, R33 ;  /* 0x000000002107c2ca */ /* 0x000fe200000e0000 */
[----:B------:R-:W-:Y:S01]  /*4890*/  VOTEU.ALL UP2, P4 ;  /* 0x0000000000ff7886 */ /* 0x000fe20002040000 */
[----:B------:R-:W-:Y:S03]  /*48a0*/  UMOV UR14, 0x0 ;  /* 0x00000000000e7882 */ /* 0x000fe60000000000 */
[----:B------:R-:W3:Y:S01]  /*48b0*/  LDC.64 R14, c[0x0][0xd18] ;  /* 0x00034600ff0e7b82 */ /* 0x000ee20000000a00 */
[----:B------:R-:W-:Y:S01]  /*48c0*/  @!UP3 UIADD3 UR43, UPT, UPT, UR59, 0x20, URZ ;  /* 0x000000203b2bb890 */ /* 0x000fe2000fffe0ff */
[----:B------:R-:W-:Y:S01]  /*48d0*/  @!P4 IMAD.MOV.U32 R33, RZ, RZ, 0x2000 ;  /* 0x00002000ff21c424 */ /* 0x000fe200078e00ff */
[----:B------:R-:W-:Y:S01]  /*48e0*/  @!UP3 UIADD3 UR40, UPT, UPT, UR4, 0x4200, URZ ;  /* 0x000042000428b890 */ /* 0x000fe2000fffe0ff */
[----:B------:R-:W-:Y:S01]  /*48f0*/  @P3 SHF.R.U32.HI R32, RZ, 0x10, R25 ;  /* 0x00000010ff203819 */ /* 0x000fe20000011619 */
[----:B------:R-:W-:Y:S03]  /*4900*/  UMOV UR15, 0x10000000 ;  /* 0x10000000000f7882 */ /* 0x000fe60000000000 */
[----:B-1----:R-:W1:Y:S01]  /*4910*/  @!P1 LDC R0, c[0x0][0xd20] ;  /* 0x00034800ff009b82 */ /* 0x002e620000000800 */
[----:B------:R-:W-:Y:S01]  /*4920*/  UMOV UR42, UR58 ;  /* 0x0000003a002a7c82 */ /* 0x000fe20008000000 */
[----:B------:R-:W-:Y:S01]  /*4930*/  IMAD.U32 R40, RZ, RZ, UR8 ;  /* 0x00000008ff287e24 */ /* 0x000fe2000f8e00ff */
[----:B------:R-:W-:Y:S05]  /*4940*/  UMOV UR44, UR36 ;  /* 0x00000024002c7c82 */ /* 0x000fea0008000000 */
[----:B------:R-:W4:Y:S01]  /*4950*/  @!P1 LDC R3, c[0x0][0xd0c] ;  /* 0x00034300ff039b82 */ /* 0x000f220000000800 */
[----:B------:R-:W-:Y:S01]  /*4960*/  IMAD.U32 R41, RZ, RZ, UR7 ;  /* 0x00000007ff297e24 */ /* 0x000fe2000f8e00ff */
[----:B------:R-:W-:Y:S01]  /*4970*/  @!UP3 UIADD3 UR26, UPT, UPT, UR58, 0x20, URZ ;  /* 0x000000203a1ab890 */ /* 0x000fe2000fffe0ff */
[----:B------:R-:W-:Y:S01]  /*4980*/  @!P4 R2UR UR22, R40 ;  /* 0x000000002816c2ca */ /* 0x000fe200000e0000 */
[----:B------:R-:W-:Y:S01]  /*4990*/  @!UP3 UIADD3 UR24, UPT, UPT, UR4, 0x4a00, URZ ;  /* 0x00004a000418b890 */ /* 0x000fe2000fffe0ff */
[----:B------:R-:W-:Y:S01]  /*49a0*/  VIADD R36, R36, 0x1 ;  /* 0x0000000124247836 */ /* 0x000fe20000000000 */
[----:B------:R-:W-:Y:S01]  /*49b0*/  @!P4 R2UR UR23, R41 ;  /* 0x000000002917c2ca */ /* 0x000fe200000e0000 */
[----:B------:R-:W-:Y:S01]  /*49c0*/  VOTEU.ALL UP1, P4 ;  /* 0x0000000000ff7886 */ /* 0x000fe20002020000 */
[----:B------:R-:W-:Y:S01]  /*49d0*/  UMOV UR25, UR41 ;  /* 0x0000002900197c82 */ /* 0x000fe20008000000 */
[----:B------:R-:W-:Y:S01]  /*49e0*/  UMOV UR28, UR36 ;  /* 0x00000024001c7c82 */ /* 0x000fe20008000000 */
[----:B------:R-:W-:Y:S01]  /*49f0*/  UMOV UR27, UR43 ;  /* 0x0000002b001b7c82 */ /* 0x000fe20008000000 */
[----:B------:R-:W-:Y:S02]  /*4a00*/  @!UP3 UIADD3 UR18, UPT, UPT, UR58, 0x40, URZ ;  /* 0x000000403a12b890 */ /* 0x000fe4000fffe0ff */
[----:B------:R-:W-:Y:S01]  /*4a10*/  @!UP3 UIADD3 UR16, UPT, UPT, UR4, 0x5200, URZ ;  /* 0x000052000410b890 */ /* 0x000fe2000fffe0ff */
[----:B------:R-:W-:Y:S01]  /*4a20*/  VOTEU.ALL UP0, P4 ;  /* 0x0000000000ff7886 */ /* 0x000fe20002000000 */
[----:B------:R-:W-:Y:S01]  /*4a30*/  UMOV UR17, UR41 ;  /* 0x0000002900117c82 */ /* 0x000fe20008000000 */
[----:B------:R-:W-:Y:S01]  /*4a40*/  UMOV UR20, UR36 ;  /* 0x0000002400147c82 */ /* 0x000fe20008000000 */
[----:B------:R-:W-:Y:S02]  /*4a50*/  UMOV UR19, UR43 ;  /* 0x0000002b00137c82 */ /* 0x000fe40008000000 */
[----:B------:R1:W-:Y:S01]  /*4a60*/  @!UP2 UTMALDG.3D [UR40], [UR22], desc[UR14] ;  /* 0x00000e281600a5b4 */ /* 0x0003e20008011000 */
[----:B------:R-:W-:Y:S02]  /*4a70*/  @!UP3 UIADD3 UR10, UPT, UPT, UR58, 0x60, URZ ;  /* 0x000000603a0ab890 */ /* 0x000fe4000fffe0ff */
[----:B------:R-:W-:Y:S01]  /*4a80*/  @!UP3 UIADD3 UR8, UPT, UPT, UR4, 0x5a00, URZ ;  /* 0x00005a000408b890 */ /* 0x000fe2000fffe0ff */
[----:B------:R-:W-:Y:S01]  /*4a90*/  UMOV UR9, UR41 ;  /* 0x0000002900097c82 */ /* 0x000fe20008000000 */
[----:B------:R-:W-:Y:S01]  /*4aa0*/  UMOV UR12, UR36 ;  /* 0x00000024000c7c82 */ /* 0x000fe20008000000 */
[----:B------:R-:W-:Y:S01]  /*4ab0*/  UMOV UR11, UR43 ;  /* 0x0000002b000b7c82 */ /* 0x000fe20008000000 */
[----:B------:R1:W-:Y:S01]  /*4ac0*/  @!UP1 UTMALDG.3D [UR24], [UR22], desc[UR14] ;  /* 0x00000e18160095b4 */ /* 0x0003e20008011000 */
[----:B------:R-:W-:Y:S01]  /*4ad0*/  VOTEU.ALL UP1, P4 ;  /* 0x0000000000ff7886 */ /* 0x000fe20002020000 */
[----:B------:R-:W-:Y:S01]  /*4ae0*/  UPRMT UR7, UR37, 0x654, UR41 ;  /* 0x0000065425077896 */ /* 0x000fe20008000029 */
[----:B--2---:R-:W-:Y:S01]  /*4af0*/  @!P1 IMAD.HI.U32 R12, R13, R16, RZ ;  /* 0x000000100d0c9227 */ /* 0x004fe200078e00ff */
[----:B---3--:R-:W-:Y:S02]  /*4b00*/  @!P1 ISETP.NE.AND P0, PT, R14, 0x1, PT ;  /* 0x000000010e00980c */ /* 0x008fe40003f05270 */
[----:B----4-:R-:W-:Y:S01]  /*4b10*/  @!P1 ISETP.NE.AND P2, PT, R3, 0x1, PT ;  /* 0x000000010300980c */ /* 0x010fe20003f45270 */
[C---:B------:R-:W-:Y:S01]  /*4b20*/  @!P1 IMAD.HI.U32 R9, R10.reuse, R15, RZ ;  /* 0x0000000f0a099227 */ /* 0x040fe200078e00ff */
[----:B------:R2:W-:Y:S02]  /*4b30*/  @!UP0 UTMALDG.3D [UR16], [UR22], desc[UR14] ;  /* 0x00000e10160085b4 */ /* 0x0005e40008011000 */
[----:B------:R-:W-:Y:S02]  /*4b40*/  @!P1 SHF.R.U32.HI R12, RZ, R17, R12 ;  /* 0x00000011ff0c9219 */ /* 0x000fe4000001160c */
[----:B-1----:R-:W-:Y:S02]  /*4b50*/  @!P1 SHF.R.U32.HI R9, RZ, R0, R9 ;  /* 0x00000000ff099219 */ /* 0x002fe40000011609 */
[----:B------:R-:W-:Y:S01]  /*4b60*/  @!P1 SEL R12, R13, R12, !P2 ;  /* 0x0000000c0d0c9207 */ /* 0x000fe20005000000 */
[----:B------:R2:W-:Y:S01]  /*4b70*/  @!UP1 UTMALDG.3D [UR8], [UR22], desc[UR14] ;  /* 0x00000e08160095b4 */ /* 0x0005e20008011000 */
[----:B------:R2:W-:Y:S01]  /*4b80*/  @!P4 SYNCS.ARRIVE.TRANS64.RED.A0TR RZ, [UR4+0xb0], R33 ;  /* 0x0000b021ffffc9a7 */ /* 0x0005e20008300404 */
[----:B------:R-:W-:Y:S05]  /*4b90*/  @!P1 SEL R9, R10, R9, !P0 ;  /* 0x000000090a099207 */ /* 0x000fea0004000000 */
[----:B------:R-:W-:Y:S02]  /*4ba0*/  @!P1 IMAD.IADD R0, R9, 0x1, -R12 ;  /* 0x0000000109009824 */ /* 0x000fe400078e0a0c */
[----:B------:R-:W-:Y:S02]  /*4bb0*/  @!P1 IMAD.IADD R9, R12, 0x1, -R9 ;  /* 0x000000010c099824 */ /* 0x000fe400078e0a09 */
[----:B------:R-:W-:Y:S02]  /*4bc0*/  @!P1 IMAD R13, R0, R3, R13 ;  /* 0x00000003000d9224 */ /* 0x000fe400078e020d */
[----:B------:R-:W-:Y:S01]  /*4bd0*/  @!P1 IMAD R10, R9, R14, R10 ;  /* 0x0000000e090a9224 */ /* 0x000fe200078e020a */
[----:B------:R-:W-:Y:S01]  /*4be0*/  SYNCS.ARRIVE.TRANS64.RED.A1T0 RZ, [UR7], RZ ;  /* 0x000000ffffff79a7 */ /* 0x000fe20008100407 */
[----:B------:R-:W1:Y:S02]  /*4bf0*/  SYNCS.PHASECHK.TRANS64.TRYWAIT P5, [UR4+0xd8], R11 ;  /* 0x0000d80bff0075a7 */ /* 0x000e6400080a1104 */
[----:B-12---:R-:W-:Y:S05]  /*4c00*/  @!P5 BRA `(.L_x_76) ;  /* 0x000000440094d947 */ /* 0x006fea0003800000 */
.L_x_173:
[----:B------:R-:W-:Y:S01]  /*4c10*/  @!P4 IADD3 R3, P0, PT, R38, 0x780, RZ ;  /* 0x000007802603c810 */ /* 0x000fe20007f1e0ff */
[----:B------:R-:W-:Y:S01]  /*4c20*/  VOTEU.ALL UP2, P4 ;  /* 0x0000000000ff7886 */ /* 0x000fe20002040000 */
[----:B------:R-:W-:Y:S01]  /*4c30*/  UMOV UR14, 0x0 ;  /* 0x00000000000e7882 */ /* 0x000fe20000000000 */
[----:B------:R-:W-:Y:S01]  /*4c40*/  UMOV UR15, 0x10000000 ;  /* 0x10000000000f7882 */ /* 0x000fe20000000000 */
[----:B------:R-:W-:Y:S01]  /*4c50*/  @!P4 R2UR UR8, R3 ;  /* 0x000000000308c2ca */ /* 0x000fe200000e0000 */
[----:B-1----:R-:W-:Y:S01]  /*4c60*/  @!P4 IMAD.X R0, RZ, RZ, R39, P0 ;  /* 0x000000ffff00c224 */ /* 0x002fe200000e0627 */
[----:B------:R-:W-:Y:S01]  /*4c70*/  UMOV UR34, UR58 ;  /* 0x0000003a00227c82 */ /* 0x000fe20008000000 */
[----:B------:R-:W-:Y:S01]  /*4c80*/  VOTEU.ALL UP1, P4 ;  /* 0x0000000000ff7886 */ /* 0x000fe20002020000 */
[----:B------:R-:W-:Y:S01]  /*4c90*/  UMOV UR12, UR36 ;  /* 0x00000024000c7c82 */ /* 0x000fe20008000000 */
[----:B------:R-:W-:Y:S01]  /*4ca0*/  VOTEU.ALL UP3, P4 ;  /* 0x0000000000ff7886 */ /* 0x000fe20002060000 */
[----:B------:R-:W-:Y:S01]  /*4cb0*/  @!P4 R2UR UR7, R0 ;  /* 0x000000000007c2ca */ /* 0x000fe200000e0000 */
[----:B------:R-:W-:Y:S01]  /*4cc0*/  VOTEU.ALL UP0, P4 ;  /* 0x0000000000ff7886 */ /* 0x000fe20002000000 */
[----:B------:R-:W-:Y:S01]  /*4cd0*/  UMOV UR28, UR36 ;  /* 0x00000024001c7c82 */ /* 0x000fe20008000000 */
[----:B------:R-:W-:Y:S01]  /*4ce0*/  UMOV UR20, UR36 ;  /* 0x0000002400147c82 */ /* 0x000fe20008000000 */
[----:B------:R-:W-:Y:S01]  /*4cf0*/  @!UP3 UIADD3 UR33, UPT, UPT, UR4, 0xb8, URZ ;  /* 0x000000b80421b890 */ /* 0x000fe2000fffe0ff */
[----:B------:R-:W-:Y:S01]  /*4d00*/  IMAD.IADD R0, R13, 0x1, R58 ;  /* 0x000000010d007824 */ /* 0x000fe200078e023a */
[----:B------:R-:W-:Y:S01]  /*4d10*/  @!UP3 UIADD3 UR35, UPT, UPT, UR59, 0x30, URZ ;  /* 0x000000303b23b890 */ /* 0x000fe2000fffe0ff */
[----:B------:R-:W-:Y:S01]  /*4d20*/  IMAD.U32 R14, RZ, RZ, UR8 ;  /* 0x00000008ff0e7e24 */ /* 0x000fe2000f8e00ff */
[----:B------:R-:W-:Y:S01]  /*4d30*/  @!UP3 UIADD3 UR32, UPT, UPT, UR4, 0x6200, URZ ;  /* 0x000062000420b890 */ /* 0x000fe2000fffe0ff */
[----:B------:R-:W-:Y:S01]  /*4d40*/  ISETP.NE.AND P0, PT, R36, 0x2, PT ;  /* 0x000000022400780c */ /* 0x000fe20003f05270 */
[----:B------:R-:W-:Y:S01]  /*4d50*/  @!UP3 UIADD3 UR10, UPT, UPT, UR58, 0x20, URZ ;  /* 0x000000203a0ab890 */ /* 0x000fe2000fffe0ff */
[----:B------:R-:W-:Y:S01]  /*4d60*/  LOP3.LUT R37, R37, 0x1, RZ, 0x3c, !PT ;  /* 0x0000000125257812 */ /* 0x000fe200078e3cff */
[----:B------:R-:W-:Y:S01]  /*4d70*/  @!UP3 UIADD3 UR8, UPT, UPT, UR4, 0x6a00, URZ ;  /* 0x00006a000408b890 */ /* 0x000fe2000fffe0ff */
[----:B------:R-:W-:Y:S01]  /*4d80*/  IMAD.U32 R15, RZ, RZ, UR7 ;  /* 0x00000007ff0f7e24 */ /* 0x000fe2000f8e00ff */
[----:B------:R-:W-:Y:S01]  /*4d90*/  @!P4 R2UR UR22, R14 ;  /* 0x000000000e16c2ca */ /* 0x000fe200000e0000 */
[----:B------:R-:W-:Y:S01]  /*4da0*/  UMOV UR9, UR33 ;  /* 0x0000002100097c82 */ /* 0x000fe20008000000 */
[----:B------:R-:W-:Y:S01]  /*4db0*/  UMOV UR11, UR35 ;  /* 0x00000023000b7c82 */ /* 0x000fe20008000000 */
[----:B------:R-:W-:Y:S01]  /*4dc0*/  @!UP3 UIADD3 UR26, UPT, UPT, UR58, 0x40, URZ ;  /* 0x000000403a1ab890 */ /* 0x000fe2000fffe0ff */
[----:B------:R-:W-:Y:S01]  /*4dd0*/  @!P4 R2UR UR23, R15 ;  /* 0x000000000f17c2ca */ /* 0x000fe200000e0000 */
[----:B------:R-:W-:Y:S01]  /*4de0*/  @!UP3 UIADD3 UR24, UPT, UPT, UR4, 0x7200, URZ ;  /* 0x000072000418b890 */ /* 0x000fe2000fffe0ff */
[----:B------:R-:W-:Y:S01]  /*4df0*/  SEL R3, RZ, 0x1, P0 ;  /* 0x00000001ff037807 */ /* 0x000fe20000000000 */
[----:B------:R-:W-:Y:S01]  /*4e00*/  UMOV UR25, UR33 ;  /* 0x0000002100197c82 */ /* 0x000fe20008000000 */
[----:B------:R-:W-:Y:S01]  /*4e10*/  UMOV UR27, UR35 ;  /* 0x00000023001b7c82 */ /* 0x000fe20008000000 */
[----:B------:R-:W-:Y:S01]  /*4e20*/  @!UP3 UIADD3 UR18, UPT, UPT, UR58, 0x60, URZ ;  /* 0x000000603a12b890 */ /* 0x000fe2000fffe0ff */
[----:B------:R-:W-:Y:S01]  /*4e30*/  LOP3.LUT R34, R34, R3, RZ, 0x3c, !PT ;  /* 0x0000000322227212 */ /* 0x000fe200078e3cff */
[----:B------:R-:W-:Y:S01]  /*4e40*/  @!UP3 UIADD3 UR16, UPT, UPT, UR4, 0x7a00, URZ ;  /* 0x00007a000410b890 */ /* 0x000fe2000fffe0ff */
[----:B------:R-:W-:Y:S01]  /*4e50*/  IMAD.IADD R33, R10, 0x1, R51 ;  /* 0x000000010a217824 */ /* 0x000fe200078e0233 */
[----:B------:R-:W-:Y:S01]  /*4e60*/  UMOV UR17, UR33 ;  /* 0x0000002100117c82 */ /* 0x000fe20008000000 */
[----:B------:R-:W-:Y:S01]  /*4e70*/  UMOV UR19, UR35 ;  /* 0x0000002300137c82 */ /* 0x000fe20008000000 */
[----:B------:R-:W-:Y:S02]  /*4e80*/  SEL R36, R36, RZ, P0 ;  /* 0x000000ff24247207 */ /* 0x000fe40000000000 */
[----:B------:R1:W-:Y:S01]  /*4e90*/  @!UP2 UTMALDG.3D [UR32], [UR22], desc[UR14] ;  /* 0x00000e201600a5b4 */ /* 0x0003e20008011000 */
[----:B------:R2:W-:Y:S01]  /*4ea0*/  @!UP1 UTMALDG.3D [UR8], [UR22], desc[UR14] ;  /* 0x00000e08160095b4 */ /* 0x0005e20008011000 */
[----:B------:R-:W-:Y:S01]  /*4eb0*/  VOTEU.ALL UP1, P4 ;  /* 0x0000000000ff7886 */ /* 0x000fe20002020000 */
[----:B------:R4:W-:Y:S04]  /*4ec0*/  @!UP0 UTMALDG.3D [UR24], [UR22], desc[UR14] ;  /* 0x00000e18160085b4 */ /* 0x0009e80008011000 */
[----:B------:R4:W-:Y:S01]  /*4ed0*/  @!UP1 UTMALDG.3D [UR16], [UR22], desc[UR14] ;  /* 0x00000e10160095b4 */ /* 0x0009e20008011000 */
[----:B------:R4:W-:Y:S01]  /*4ee0*/  @!P4 SYNCS.ARRIVE.TRANS64.RED.A0TR RZ, [UR4+0xb8], R31 ;  /* 0x0000b81fffffc9a7 */ /* 0x0009e20008300404 */
[----:B------:R-:W-:Y:S01]  /*4ef0*/  UPLOP3.LUT UP1, UPT, UPT, UPT, UPT, 0x80, 0x8 ;  /* 0x000000000008789c */ /* 0x000fe20003f2f070 */
[----:B-1----:R-:W-:Y:S01]  /*4f00*/  @P3 R2UR UR36, R32 ;  /* 0x00000000202432ca */ /* 0x002fe200000e0000 */
[----:B------:R-:W-:Y:S01]  /*4f10*/  SYNCS.ARRIVE.TRANS64.RED.A1T0 RZ, [UR5], RZ ;  /* 0x000000ffffff79a7 */ /* 0x000fe20008100405 */
[----:B--2---:R-:W-:Y:S01]  /*4f20*/  R2UR UR11, R0 ;  /* 0x00000000000b72ca */ /* 0x004fe200000e0000 */
[----:B------:R-:W-:Y:S03]  /*4f30*/  @!UPT UIADD3 URZ, UPT, UPT, URZ, URZ, URZ ;  /* 0x000000fffffff290 */ /* 0x000fe6000fffe0ff */
[----:B------:R-:W-:Y:S11]  /*4f40*/  @P3 BRA `(.L_x_77) ;  /* 0xffffffec004c3947 */ /* 0x000ff6000383ffff */
[----:B------:R-:W-:-:S04]  /*4f50*/  SHF.L.U32 R3, R37, 0x1f, RZ ;  /* 0x0000001f25037819 */ /* 0x000fc800000006ff */
[----:B------:R-:W1:Y:S02]  /*4f60*/  SYNCS.PHASECHK.TRANS64.TRYWAIT P0, [UR4+0xc0], R3 ;  /* 0x0000c003ff0075a7 */ /* 0x000e640008001104 */
[----:B-1----:R-:W-:Y:S05]  /*4f70*/  @!P0 BRA `(.L_x_78) ;  /* 0x0000004000d08947 */ /* 0x002fea0003800000 */
.L_x_175:
[----:B------:R-:W2:Y:S02]  /*4f80*/  SYNCS.PHASECHK.TRANS64.TRYWAIT P0, [UR4+0xc8], R3 ;  /* 0x0000c803ff0075a7 */ /* 0x000ea40008001104 */
[----:B--2---:R-:W-:Y:S05]  /*4f90*/  @!P0 BRA `(.L_x_79) ;  /* 0x0000004000e08947 */ /* 0x004fea0003800000 */
.L_x_177:
[----:B------:R-:W2:Y:S02]  /*4fa0*/  SYNCS.PHASECHK.TRANS64.TRYWAIT P0, [UR4+0xd0], R3 ;  /* 0x0000d003ff0075a7 */ /* 0x000ea40008001104 */
[----:B--2---:R-:W-:Y:S05]  /*4fb0*/  @!P0 BRA `(.L_x_80) ;  /* 0x0000004000f08947 */ /* 0x004fea0003800000 */
.L_x_179:
[----:B-1----:R-:W-:-:S07]  /*4fc0*/  MOV R0, UR4 ;  /* 0x0000000400007c02 */ /* 0x002fce0008000f00 */
.L_x_81:
[----:B-1----:R-:W-:-:S04]  /*4fd0*/  SHF.L.U32 R3, R37, 0x1f, RZ ;  /* 0x0000001f25037819 */ /* 0x002fc800000006ff */
[----:B------:R1:W2:Y:S03]  /*4fe0*/  SYNCS.PHASECHK.TRANS64.TRYWAIT P0, [R0+URZ+0xd8], R3 ;  /* 0x0000d803000075a7 */ /* 0x0002a600080011ff */
[----:B--2---:R-:W-:Y:S05]  /*4ff0*/  @!P0 NANOSLEEP.SYNCS 0x989680 ;  /* 0x009896800000895d */ /* 0x004fea0003900000 */
[----:B------:R-:W2:Y:S02]  /*5000*/  @!P0 SYNCS.PHASECHK.TRANS64 P0, [R0+URZ+0xd8], R3 ;  /* 0x0000d803000085a7 */ /* 0x000ea400080010ff */
[----:B--2-4-:R-:W-:Y:S05]  /*5010*/  @P0 EXIT ;  /* 0x000000000000094d */ /* 0x014fea0003800000 */
[----:B------:R-:W-:Y:S05]  /*5020*/  BRA `(.L_x_81) ;  /* 0xfffffffc00e87947 */ /* 0x000fea000383ffff */
.L_x_66:
[----:B------:R-:W-:-:S06]  /*5030*/  UISETP.GE.AND UP0, UPT, UR8, 0x4, UPT ;  /* 0x000000040800788c */ /* 0x000fcc000bf06270 */
[----:B------:R-:W-:-:S13]  /*5040*/  PLOP3.LUT P0, PT, PT, PT, UP0, 0x80, 0x8 ;  /* 0x000000000008781c */ /* 0x000fda0003f0f008 */
[----:B------:R-:W-:Y:S05]  /*5050*/  @!P0 EXIT ;  /* 0x000000000000894d */ /* 0x000fea0003800000 */
[----:B------:R-:W-:Y:S01]  /*5060*/  BAR.SYNC.DEFER_BLOCKING 0x6, 0xa0 ;  /* 0x0182800000007b1d */ /* 0x000fe20000010000 */
[C---:B------:R-:W-:Y:S01]  /*5070*/  IMAD.SHL.U32 R71, R72.reuse, 0x10, RZ ;  /* 0x0000001048477824 */ /* 0x040fe200078e00ff */
[C---:B------:R-:W-:Y:S01]  /*5080*/  R2P PR, R72.reuse, 0x18 ;  /* 0x0000001848007804 */ /* 0x040fe20000000000 */
[C---:B------:R-:W-:Y:S01]  /*5090*/  IMAD.U32 R31, R72.reuse, 0x10000, RZ ;  /* 0x00010000481f7824 */ /* 0x040fe200078e00ff */
[----:B------:R-:W-:Y:S01]  /*50a0*/  LOP3.LUT R72, R72, 0x60, RZ, 0xc0, !PT ;  /* 0x0000006048487812 */ /* 0x000fe200078ec0ff */
[----:B------:R-:W-:Y:S01]  /*50b0*/  IMAD.MOV.U32 R70, RZ, RZ, 0xa0 ;  /* 0x000000a0ff467424 */ /* 0x000fe200078e00ff */
[----:B------:R-:W-:Y:S02]  /*50c0*/  UMOV UR48, 0x400 ;  /* 0x0000040000307882 */ /* 0x000fe40000000000 */
[----:B------:R-:W1:Y:S01]  /*50d0*/  LDC R61, c[0x0][0x370] ;  /* 0x0000dc00ff3d7b82 */ /* 0x000e620000000800 */
[----:B------:R-:W-:Y:S01]  /*50e0*/  ULEA UR48, UR37, UR48, 0x18 ;  /* 0x0000003025307291 */ /* 0x000fe2000f8ec0ff */
[----:B------:R-:W-:Y:S01]  /*50f0*/  LOP3.LUT R71, R4, 0x600, R71, 0xf8, !PT ;  /* 0x0000060004477812 */ /* 0x000fe200078ef847 */
[----:B------:R-:W-:Y:S01]  /*5100*/  IMAD.MOV.U32 R68, RZ, RZ, 0x1 ;  /* 0x00000001ff447424 */ /* 0x000fe200078e00ff */
[----:B------:R-:W-:Y:S01]  /*5110*/  LOP3.LUT R31, R31, 0x600000, RZ, 0xc0, !PT ;  /* 0x006000001f1f7812 */ /* 0x000fe200078ec0ff */
[----:B------:R-:W-:Y:S01]  /*5120*/  UIADD3 UR4, UPT, UPT, UR48, 0x200, URZ ;  /* 0x0000020030047890 */ /* 0x000fe2000fffe0ff */
[----:B------:R-:W-:Y:S01]  /*5130*/  IMAD.MOV.U32 R30, RZ, RZ, RZ ;  /* 0x000000ffff1e7224 */ /* 0x000fe200078e00ff */
[----:B------:R-:W-:Y:S01]  /*5140*/  CS2R R66, SRZ ;  /* 0x0000000000427805 */ /* 0x000fe2000001ff00 */
[----:B------:R-:W2:Y:S01]  /*5150*/  LDC R28, c[0x0][0xd0c] ;  /* 0x00034300ff1c7b82 */ /* 0x000ea20000000800 */
[----:B------:R-:W-:Y:S01]  /*5160*/  IMAD.MOV.U32 R76, RZ, RZ, RZ ;  /* 0x000000ffff4c7224 */ /* 0x000fe200078e00ff */
[----:B------:R-:W-:Y:S01]  /*5170*/  SEL R70, R70, 0x60, !P3 ;  /* 0x0000006046467807 */ /* 0x000fe20005800000 */
[----:B------:R-:W-:Y:S01]  /*5180*/  IMAD.U32 R64, RZ, RZ, UR4 ;  /* 0x00000004ff407e24 */ /* 0x000fe2000f8e00ff */
[----:B------:R-:W4:Y:S04]  /*5190*/  LDCU.64 UR52, c[0x0][0x348] ;  /* 0x00006900ff3477ac */ /* 0x000f280008000a00 */
[----:B------:R-:W1:Y:S01]  /*51a0*/  LDC R60, c[0x0][0xd20] ;  /* 0x00034800ff3c7b82 */ /* 0x000e620000000800 */
[----:B------:R-:W3:Y:S01]  /*51b0*/  LDS R0, [UR48+0x180] ;  /* 0x00018030ff007984 */ /* 0x000ee20008000800 */
[----:B------:R-:W-:Y:S01]  /*51c0*/  LEA R71, R71, R64, 0x2 ;  /* 0x0000004047477211 */ /* 0x000fe200078e10ff */
[----:B------:R-:W1:Y:S03]  /*51d0*/  LDCU.64 UR44, c[0x0][0xa88] ;  /* 0x00015100ff2c77ac */ /* 0x000e660008000a00 */
[C---:B------:R-:W-:Y:S01]  /*51e0*/  IADD3 R69, PT, PT, R71.reuse, 0x140, RZ ;  /* 0x0000014047457810 */ /* 0x040fe20007ffe0ff */
[----:B------:R-:W1:Y:S01]  /*51f0*/  LDCU.64 UR46, c[0x0][0xa90] ;  /* 0x00015200ff2e77ac */ /* 0x000e620008000a00 */
[----:B------:R-:W1:Y:S01]  /*5200*/  LDC R26, c[0x0][0xd30] ;  /* 0x00034c00ff1a7b82 */ /* 0x000e620000000800 */
[----:B------:R-:W-:Y:S01]  /*5210*/  @P4 IADD3 R69, PT, PT, R71, 0xc0, RZ ;  /* 0x000000c047454810 */ /* 0x000fe20007ffe0ff */
[----:B------:R-:W-:Y:S01]  /*5220*/  UMOV UR49, URZ ;  /* 0x000000ff00317c82 */ /* 0x000fe20008000000 */
[----:B------:R-:W-:-:S05]  /*5230*/  UMOV UR51, URZ ;  /* 0x000000ff00337c82 */ /* 0x000fca0008000000 */
[----:B------:R-:W1:Y:S08]  /*5240*/  LDC.64 R56, c[0x0][0xd10] ;  /* 0x00034400ff387b82 */ /* 0x000e700000000a00 */
[----:B------:R-:W1:Y:S08]  /*5250*/  LDC.64 R24, c[0x0][0xd18] ;  /* 0x00034600ff187b82 */ /* 0x000e700000000a00 */
[----:B------:R-:W1:Y:S08]  /*5260*/  LDC.64 R22, c[0x0][0xd28] ;  /* 0x00034a00ff167b82 */ /* 0x000e700000000a00 */
[----:B------:R-:W1:Y:S01]  /*5270*/  LDC.64 R54, c[0x0][0xab0] ;  /* 0x0002ac00ff367b82 */ /* 0x000e620000000a00 */
[----:B---3--:R-:W-:-:S07]  /*5280*/  IADD3 R31, PT, PT, R0, R31, RZ ;  /* 0x0000001f001f7210 */ /* 0x008fce0007ffe0ff */
[----:B------:R-:W3:Y:S08]  /*5290*/  LDC.64 R52, c[0x0][0xaa8] ;  /* 0x0002aa00ff347b82 */ /* 0x000ef00000000a00 */
[----:B--2-4-:R-:W1:Y:S02]  /*52a0*/  LDC R62, c[0x0][0x374] ;  /* 0x0000dd00ff3e7b82 */ /* 0x014e640000000800 */
.L_x_125:
[----:B------:R-:W-:Y:S02]  /*52b0*/  LEA R0, R76, UR48, 0x3 ;  /* 0x000000304c007c11 */ /* 0x000fe4000f8e18ff */
[----:B------:R-:W-:Y:S02]  /*52c0*/  SHF.L.U32 R3, R66, 0x1f, RZ ;  /* 0x0000001f42037819 */ /* 0x000fe400000006ff */
[----:B------:R-:W-:Y:S02]  /*52d0*/  LEA R16, R76, UR48, 0x4 ;  /* 0x000000304c107c11 */ /* 0x000fe4000f8e20ff */
[----:B------:R-:W2:Y:S02]  /*52e0*/  SYNCS.PHASECHK.TRANS64.TRYWAIT P0, [R0+URZ+0xf0], R3 ;  /* 0x0000f003000075a7 */ /* 0x000ea400080011ff */
[----:B--23--:R-:W-:Y:S05]  /*52f0*/  @!P0 BRA `(.L_x_82) ;  /* 0x0000004000388947 */ /* 0x00cfea0003800000 */
.L_x_180:
[----:B------:R-:W4:Y:S01]  /*5300*/  LDC.64 R14, c[0x0][0xd10] ;  /* 0x00034400ff0e7b82 */ /* 0x000f220000000a00 */
[----:B------:R-:W3:Y:S01]  /*5310*/  LDS.128 R16, [R16+0x160] ;  /* 0x0001600010107984 */ /* 0x000ee20000000c00 */
[----:B-1----:R-:W-:Y:S01]  /*5320*/  ISETP.NE.AND P1, PT, R26, 0x1, PT ;  /* 0x000000011a00780c */ /* 0x002fe20003f25270 */
[----:B--2---:R-:W-:Y:S01]  /*5330*/  VIADD R0, R0, 0x100 ;  /* 0x0000010000007836 */ /* 0x004fe20000000000 */
[----:B------:R-:W-:Y:S04]  /*5340*/  ISETP.GE.AND P0, PT, R2, 0x1, PT ;  /* 0x000000010200780c */ /* 0x000fe80003f06270 */
[----:B------:R-:W1:Y:S01]  /*5350*/  LDC.64 R12, c[0x0][0xd18] ;  /* 0x00034600ff0c7b82 */ /* 0x000e620000000a00 */
[----:B------:R-:W-:Y:S01]  /*5360*/  PRMT R0, RZ, 0x654, R0 ;  /* 0x00000654ff007816 */ /* 0x000fe20000000000 */
[----:B------:R-:W-:Y:S01]  /*5370*/  @!PT LDS RZ, [RZ] ;  /* 0x00000000fffff984 */ /* 0x000fe20000000800 */
[----:B------:R-:W-:Y:S01]  /*5380*/  @!PT LDS RZ, [RZ] ;  /* 0x00000000fffff984 */ /* 0x000fe20000000800 */
[----:B------:R-:W-:Y:S01]  /*5390*/  @!PT LDS RZ, [RZ] ;  /* 0x00000000fffff984 */ /* 0x000fe20000000800 */
[----:B------:R-:W-:Y:S01]  /*53a0*/  @!PT LDS RZ, [RZ] ;  /* 0x00000000fffff984 */ /* 0x000fe20000000800 */
[----:B------:R2:W-:Y:S06]  /*53b0*/  MEMBAR.ALL.CTA ;  /* 0x0000000000007992 */ /* 0x0005ec0000008000 */
[----:B--2---:R-:W2:Y:S01]  /*53c0*/  FENCE.VIEW.ASYNC.S ;  /* 0x00000000000073c6 */ /* 0x004ea20000000000 */
[----:B------:R-:W1:Y:S08]  /*53d0*/  @!P1 LDC R11, c[0x0][0xd20] ;  /* 0x00034800ff0b9b82 */ /* 0x000e700000000800 */
[----:B------:R-:W1:Y:S01]  /*53e0*/  @!P1 LDC R10, c[0x0][0xd0c] ;  /* 0x00034300ff0a9b82 */ /* 0x000e620000000800 */
[----:B--2---:R2:W-:Y:S01]  /*53f0*/  SYNCS.ARRIVE.TRANS64.RED.A1T0 RZ, [R0+URZ], RZ ;  /* 0x000000ff00ff79a7 */ /* 0x0045e200081004ff */
[----:B---3--:R-:W-:Y:S04]  /*5400*/  LOP3.LUT P4, RZ, R18, 0x1, RZ, 0xc0, !PT ;  /* 0x0000000112ff7812 */ /* 0x008fe8000788c0ff */
[----:B------:R-:W-:Y:S09]  /*5410*/  P2R R73, PR, RZ, 0x10 ;  /* 0x00000010ff497803 */ /* 0x000ff20000000000 */
[----:B------:R-:W-:Y:S02]  /*5420*/  @P4 MOV R29, R16 ;  /* 0x00000010001d4202 */ /* 0x000fe40000000f00 */
[----:B------:R-:W-:Y:S01]  /*5430*/  @P4 LOP3.LUT R27, R17, 0xffff, RZ, 0xc0, !PT ;  /* 0x0000ffff111b4812 */ /* 0x000fe200078ec0ff */
[----:B--2-4-:R-:W-:Y:S06]  /*5440*/  @!P0 BRA `(.L_x_83) ;  /* 0x0000000000a48947 */ /* 0x014fec0003800000 */
[----:B------:R-:W-:Y:S01]  /*5450*/  IMAD.HI.U32 R21, R62, R25, RZ ;  /* 0x000000193e157227 */ /* 0x000fe200078e00ff */
        /* <DEDUP_REMOVED lines=8> */
[----:B------:R-:W-:Y:S01]  /*54e0*/  IMAD.HI.U32 R21, R27, R25, RZ ;  /* 0x000000191b157227 */ /* 0x000fe200078e00ff */
[----:B------:R-:W-:Y:S02]  /*54f0*/  SEL R7, R61, R20, !P3 ;  /* 0x000000143d077207 */ /* 0x000fe40005800000 */
[----:B------:R-:W-:Y:S01]  /*5500*/  SHF.R.U32.HI R36, RZ, R57, R36 ;  /* 0x00000039ff247219 */ /* 0x000fe20000011624 */
[-C--:B------:R-:W-:Y:S04]  /*5510*/  IMAD.HI.U32 R20, R3, R22.reuse, RZ ;  /* 0x0000001603147227 */ /* 0x080fe800078e00ff */
[----:B------:R-:W-:Y:S01]  /*5520*/  IMAD.HI.U32 R34, R7, R22, RZ ;  /* 0x0000001607227227 */ /* 0x000fe200078e00ff */
[-C--:B------:R-:W-:Y:S02]  /*5530*/  @P2 SHF.R.U32.HI R3, RZ, R23.reuse, R20 ;  /* 0x00000017ff032219 */ /* 0x080fe40000011614 */
[----:B------:R-:W-:Y:S02]  /*5540*/  SHF.R.U32.HI R20, RZ, R60, R21 ;  /* 0x0000003cff147219 */ /* 0x000fe40000011615 */
[----:B------:R-:W-:Y:S01]  /*5550*/  @P2 SHF.R.U32.HI R7, RZ, R23, R34 ;  /* 0x00000017ff072219 */ /* 0x000fe20000011622 */
[C---:B------:R-:W-:Y:S01]  /*5560*/  IMAD R4, R2.reuse, R3, RZ ;  /* 0x0000000302047224 */ /* 0x040fe200078e02ff */
[----:B------:R-:W-:Y:S02]  /*5570*/  SEL R5, R27, R20, !P0 ;  /* 0x000000141b057207 */ /* 0x000fe40004000000 */
[----:B------:R-:W-:Y:S01]  /*5580*/  SEL R3, R29, R36, !P3 ;  /* 0x000000241d037207 */ /* 0x000fe20005800000 */
[----:B------:R-:W-:Y:S01]  /*5590*/  IMAD R6, R2, R7, RZ ;  /* 0x0000000702067224 */ /* 0x000fe200078e02ff */
[C---:B------:R-:W-:Y:S01]  /*55a0*/  ISETP.GE.AND P0, PT, R5.reuse, R4, PT ;  /* 0x000000040500720c */ /* 0x040fe20003f06270 */
[----:B------:R-:W-:Y:S03]  /*55b0*/  IMAD.HI.U32 R8, R5, R22, RZ ;  /* 0x0000001605087227 */ /* 0x000fe600078e00ff */
[----:B------:R-:W-:Y:S01]  /*55c0*/  ISETP.GE.OR P0, PT, R3, R6, P0 ;  /* 0x000000060300720c */ /* 0x000fe20000706670 */
[----:B------:R-:W-:Y:S01]  /*55d0*/  IMAD.MOV R6, RZ, RZ, -R3 ;  /* 0x000000ffff067224 */ /* 0x000fe200078e0a03 */
[-C--:B------:R-:W-:Y:S03]  /*55e0*/  SHF.R.U32.HI R8, RZ, R23.reuse, R8 ;  /* 0x00000017ff087219 */ /* 0x080fe60000011608 */
[----:B------:R-:W-:Y:S01]  /*55f0*/  IMAD R29, R28, R6, R29 ;  /* 0x000000061c1d7224 */ /* 0x000fe200078e021d */
[----:B------:R-:W-:Y:S05]  /*5600*/  SEL R9, R5, R8, !P2 ;  /* 0x0000000805097207 */ /* 0x000fea0005000000 */
[----:B------:R-:W-:Y:S02]  /*5610*/  IMAD.MOV R8, RZ, RZ, -R9 ;  /* 0x000000ffff087224 */ /* 0x000fe400078e0a09 */
[C---:B------:R-:W-:Y:S04]  /*5620*/  @!P0 IMAD.HI.U32 R4, R3.reuse, R22, RZ ;  /* 0x0000001603048227 */ /* 0x040fe800078e00ff */
[----:B------:R-:W-:Y:S01]  /*5630*/  IMAD R8, R2, R8, R5 ;  /* 0x0000000802087224 */ /* 0x000fe200078e0205 */
[----:B------:R-:W-:Y:S04]  /*5640*/  @!P0 SHF.R.U32.HI R4, RZ, R23, R4 ;  /* 0x00000017ff048219 */ /* 0x000fe80000011604 */
[----:B------:R-:W-:Y:S02]  /*5650*/  @!P0 SEL R0, R3, R4, !P2 ;  /* 0x0000000403008207 */ /* 0x000fe40005000000 */
[----:B------:R-:W-:Y:S02]  /*5660*/  IADD3 R4, PT, PT, -R5, RZ, RZ ;  /* 0x000000ff05047210 */ /* 0x000fe40007ffe1ff */
[----:B------:R-:W-:Y:S01]  /*5670*/  @!P0 IADD3 R9, PT, PT, R9, -R0, RZ ;  /* 0x8000000009098210 */ /* 0x000fe20007ffe0ff */
[----:B------:R-:W-:Y:S02]  /*5680*/  @!P0 IMAD R0, R7, R8, R0 ;  /* 0x0000000807008224 */ /* 0x000fe400078e0200 */
[----:B------:R-:W-:Y:S02]  /*5690*/  IMAD R27, R24, R4, R27 ;  /* 0x00000004181b7224 */ /* 0x000fe400078e021b */
[----:B------:R-:W-:Y:S02]  /*56a0*/  @!P0 IMAD R5, R9, R2, R3 ;  /* 0x0000000209058224 */ /* 0x000fe400078e0203 */
[----:B------:R-:W-:Y:S04]  /*56b0*/  @!P0 IMAD.MOV.U32 R3, RZ, RZ, R0 ;  /* 0x000000ffff038224 */ /* 0x000fe800078e0000 */
[----:B------:R-:W-:Y:S02]  /*56c0*/  IMAD R29, R3, R28, R29 ;  /* 0x0000001c031d7224 */ /* 0x000fe400078e021d */
[----:B------:R-:W-:Y:S07]  /*56d0*/  IMAD R27, R5, R24, R27 ;  /* 0x00000018051b7224 */ /* 0x000fee00078e021b */
.L_x_83:
[----:B-1----:R-:W-:Y:S01]  /*56e0*/  @!P1 ISETP.NE.AND P0, PT, R12, 0x1, PT ;  /* 0x000000010c00980c */ /* 0x002fe20003f05270 */
[----:B------:R-:W-:Y:S01]  /*56f0*/  @!P1 IMAD.HI.U32 R4, R27, R13, RZ ;  /* 0x0000000d1b049227 */ /* 0x000fe200078e00ff */
[----:B------:R-:W-:Y:S01]  /*5700*/  R2UR UR42, R33 ;  /* 0x00000000212a72ca */ /* 0x000fe200000e0000 */
[----:B------:R-:W-:Y:S01]  /*5710*/  USHF.L.U32 UR41, UR11, 0x7, URZ ;  /* 0x000000070b297899 */ /* 0x000fe200080006ff */
[----:B------:R-:W-:Y:S01]  /*5720*/  @!P1 ISETP.NE.AND P2, PT, R10, 0x1, PT ;  /* 0x000000010a00980c */ /* 0x000fe20003f45270 */
[----:B------:R-:W-:Y:S01]  /*5730*/  @!P1 IMAD.HI.U32 R0, R29, R14, RZ ;  /* 0x0000000e1d009227 */ /* 0x000fe200078e00ff */
[----:B------:R-:W-:Y:S01]  /*5740*/  @!P1 SHF.R.U32.HI R4, RZ, R11, R4 ;  /* 0x0000000bff049219 */ /* 0x000fe20000011604 */
[----:B------:R-:W-:Y:S01]  /*5750*/  BSSY.RECONVERGENT B6, `(.L_x_84) ;  /* 0x000002c000067945 */ /* 0x000fe20003800200 */
[----:B------:R-:W-:Y:S01]  /*5760*/  @P4 SHF.R.U32.HI R65, RZ, 0x10, R17 ;  /* 0x00000010ff414819 */ /* 0x000fe20000011611 */
[----:B------:R-:W-:Y:S01]  /*5770*/  VIADD R76, R76, 0x1 ;  /* 0x000000014c4c7836 */ /* 0x000fe20000000000 */
[----:B------:R-:W-:Y:S02]  /*5780*/  @!P1 SEL R3, R27, R4, !P0 ;  /* 0x000000041b039207 */ /* 0x000fe40004000000 */
[----:B------:R-:W-:Y:S02]  /*5790*/  @!P1 SHF.R.U32.HI R0, RZ, R15, R0 ;  /* 0x0000000fff009219 */ /* 0x000fe40000011600 */
[----:B------:R-:W-:Y:S01]  /*57a0*/  LOP3.LUT P0, RZ, R64, 0x1f0, RZ, 0xc0, !PT ;  /* 0x000001f040ff7812 */ /* 0x000fe2000780c0ff */
[----:B------:R-:W-:Y:S01]  /*57b0*/  USHF.L.U32 UR42, UR42, 0x6, URZ ;  /* 0x000000062a2a7899 */ /* 0x000fe200080006ff */
[----:B------:R-:W-:Y:S05]  /*57c0*/  @!P1 SEL R4, R29, R0, !P2 ;  /* 0x000000001d049207 */ /* 0x000fea0005000000 */
[----:B------:R-:W-:Y:S02]  /*57d0*/  @!P1 IMAD.IADD R0, R3, 0x1, -R4 ;  /* 0x0000000103009824 */ /* 0x000fe400078e0a04 */
[----:B------:R-:W-:Y:S02]  /*57e0*/  @!P1 IMAD.IADD R3, R4, 0x1, -R3 ;  /* 0x0000000104039824 */ /* 0x000fe400078e0a03 */
[----:B------:R-:W-:Y:S02]  /*57f0*/  @!P1 IMAD R29, R0, R10, R29 ;  /* 0x0000000a001d9224 */ /* 0x000fe400078e021d */
[----:B------:R-:W-:Y:S01]  /*5800*/  @!P1 IMAD R27, R3, R12, R27 ;  /* 0x0000000c031b9224 */ /* 0x000fe200078e021b */
[----:B------:R-:W-:Y:S06]  /*5810*/  @!P0 BRA `(.L_x_85) ;  /* 0x00000000007c8947 */ /* 0x000fec0003800000 */
[----:B------:R-:W1:Y:S01]  /*5820*/  LDCU.64 UR8, c[0x4][0x80] ;  /* 0x01001000ff0877ac */ /* 0x000e620008000a00 */
[----:B------:R-:W-:Y:S01]  /*5830*/  MOV R16, 0x0 ;  /* 0x0000000000107802 */ /* 0x000fe20000000f00 */
[----:B------:R-:W-:Y:S02]  /*5840*/  HFMA2 R12, -RZ, RZ, 0, 5.9604644775390625e-08 ;  /* 0x00000001ff0c7431 */ /* 0x000fe400000001ff */
[----:B------:R-:W-:Y:S01]  /*5850*/  IMAD.MOV.U32 R8, RZ, RZ, 0x70 ;  /* 0x00000070ff087424 */ /* 0x000fe200078e00ff */
[----:B------:R2:W3:Y:S01]  /*5860*/  LDC.64 R14, c[0x4][R16] ;  /* 0x01000000100e7b82 */ /* 0x0004e20000000a00 */
[----:B------:R-:W4:Y:S01]  /*5870*/  LDCU.64 UR6, c[0x4][0x88] ;  /* 0x01001100ff0677ac */ /* 0x000f220008000a00 */
[----:B------:R-:W-:Y:S01]  /*5880*/  IMAD.MOV.U32 R13, RZ, RZ, RZ ;  /* 0x000000ffff0d7224 */ /* 0x000fe200078e00ff */
[----:B------:R-:W2:Y:S01]  /*5890*/  LDCU.64 UR4, c[0x4][0x8] ;  /* 0x01000100ff0477ac */ /* 0x000ea20008000a00 */
[----:B-1----:R-:W-:Y:S01]  /*58a0*/  MOV R5, UR9 ;  /* 0x0000000900057c02 */ /* 0x002fe20008000f00 */
[----:B------:R-:W-:Y:S01]  /*58b0*/  IMAD.U32 R4, RZ, RZ, UR8 ;  /* 0x00000008ff047e24 */ /* 0x000fe2000f8e00ff */
[----:B----4-:R-:W-:Y:S01]  /*58c0*/  MOV R7, UR7 ;  /* 0x0000000700077c02 */ /* 0x010fe20008000f00 */
[----:B------:R-:W-:Y:S01]  /*58d0*/  IMAD.U32 R6, RZ, RZ, UR6 ;  /* 0x00000006ff067e24 */ /* 0x000fe2000f8e00ff */
[----:B--2---:R-:W-:Y:S01]  /*58e0*/  MOV R11, UR5 ;  /* 0x00000005000b7c02 */ /* 0x004fe20008000f00 */
[----:B------:R-:W-:Y:S02]  /*58f0*/  IMAD.U32 R10, RZ, RZ, UR4 ;  /* 0x00000004ff0a7e24 */ /* 0x000fe4000f8e00ff */
[----:B------:R-:W-:Y:S07]  /*5900*/  LEPC R20, `(.L_x_86) ;  /* 0x000000001014794e */ /* 0x000fee0000000000 */
[----:B---3-5:R-:W-:Y:S05]  /*5910*/  CALL.ABS.NOINC R14 ;  /* 0x000000000e007343 */ /* 0x028fea0003c00000 */
.L_x_86:
[----:B------:R-:W1:Y:S01]  /*5920*/  LDCU.64 UR8, c[0x4][0x80] ;  /* 0x01001000ff0877ac */ /* 0x000e620008000a00 */
[----:B------:R-:W2:Y:S01]  /*5930*/  LDC.64 R16, c[0x4][R16] ;  /* 0x0100000010107b82 */ /* 0x000ea20000000a00 */
[----:B------:R-:W-:Y:S02]  /*5940*/  HFMA2 R12, -RZ, RZ, 0, 5.9604644775390625e-08 ;  /* 0x00000001ff0c7431 */ /* 0x000fe400000001ff */
[----:B------:R-:W-:Y:S02]  /*5950*/  IMAD.MOV.U32 R8, RZ, RZ, 0x70 ;  /* 0x00000070ff087424 */ /* 0x000fe400078e00ff */
[----:B------:R-:W-:Y:S01]  /*5960*/  IMAD.MOV.U32 R13, RZ, RZ, RZ ;  /* 0x000000ffff0d7224 */ /* 0x000fe200078e00ff */
[----:B------:R-:W3:Y:S01]  /*5970*/  LDCU.64 UR6, c[0x4][0x88] ;  /* 0x01001100ff0677ac */ /* 0x000ee20008000a00 */
[----:B------:R-:W4:Y:S01]  /*5980*/  LDCU.64 UR4, c[0x4][0x8] ;  /* 0x01000100ff0477ac */ /* 0x000f220008000a00 */
[----:B-1----:R-:W-:Y:S02]  /*5990*/  MOV R4, UR8 ;  /* 0x0000000800047c02 */ /* 0x002fe40008000f00 */
[----:B------:R-:W-:Y:S02]  /*59a0*/  MOV R5, UR9 ;  /* 0x0000000900057c02 */ /* 0x000fe40008000f00 */
[----:B---3--:R-:W-:Y:S01]  /*59b0*/  MOV R7, UR7 ;  /* 0x0000000700077c02 */ /* 0x008fe20008000f00 */
[----:B------:R-:W-:Y:S01]  /*59c0*/  IMAD.U32 R6, RZ, RZ, UR6 ;  /* 0x00000006ff067e24 */ /* 0x000fe2000f8e00ff */
[----:B----4-:R-:W-:Y:S01]  /*59d0*/  MOV R11, UR5 ;  /* 0x00000005000b7c02 */ /* 0x010fe20008000f00 */
[----:B------:R-:W-:Y:S02]  /*59e0*/  IMAD.U32 R10, RZ, RZ, UR4 ;  /* 0x00000004ff0a7e24 */ /* 0x000fe4000f8e00ff */
[----:B------:R-:W-:Y:S07]  /*59f0*/  LEPC R20, `(.L_x_85) ;  /* 0x000000001014794e */ /* 0x000fee0000000000 */
[----:B--2---:R-:W-:Y:S05]  /*5a00*/  CALL.ABS.NOINC R16 ;  /* 0x0000000010007343 */ /* 0x004fea0003c00000 */
.L_x_85:
[----:B------:R-:W-:Y:S05]  /*5a10*/  BSYNC.RECONVERGENT B6 ;  /* 0x0000000000067941 */ /* 0x000fea0003800200 */
.L_x_84:
[----:B------:R-:W-:Y:S01]  /*5a20*/  ISETP.NE.U32.AND P4, PT, R54, RZ, PT ;  /* 0x000000ff3600720c */ /* 0x000fe20003f85070 */
[----:B------:R-:W-:Y:S01]  /*5a30*/  UISETP.NE.AND UP2, UPT, UR50, URZ, UPT ;  /* 0x000000ff3200728c */ /* 0x000fe2000bf45270 */
[----:B------:R-:W-:Y:S01]  /*5a40*/  ISETP.NE.U32.AND P2, PT, RZ, UR44, PT ;  /* 0x0000002cff007c0c */ /* 0x000fe2000bf45070 */
[----:B------:R-:W-:Y:S01]  /*5a50*/  UISETP.NE.U32.AND UP1, UPT, UR46, URZ, UPT ;  /* 0x000000ff2e00728c */ /* 0x000fe2000bf25070 */
[----:B------:R-:W-:Y:S01]  /*5a60*/  ISETP.NE.AND.EX P4, PT, R55, RZ, PT, P4 ;  /* 0x000000ff3700720c */ /* 0x000fe20003f85340 */
[----:B------:R-:W-:Y:S01]  /*5a70*/  UPLOP3.LUT UP0, UPT, UPT, UPT, UPT, 0x40, 0x4 ;  /* 0x000000000004789c */ /* 0x000fe20003f0e870 */
[----:B------:R-:W-:Y:S01]  /*5a80*/  ISETP.NE.AND.EX P2, PT, RZ, UR45, PT, P2 ;  /* 0x0000002dff007c0c */ /* 0x000fe2000bf45320 */
[----:B------:R-:W-:Y:S01]  /*5a90*/  UISETP.NE.AND.EX UP1, UPT, UR47, URZ, UPT, UP1 ;  /* 0x000000ff2f00728c */ /* 0x000fe2000bf25310 */
[----:B------:R-:W-:Y:S04]  /*5aa0*/  PLOP3.LUT P1, PT, PT, PT, UP2, 0x80, 0x8 ;  /* 0x000000000008781c */ /* 0x000fe80003f2f028 */
[----:B------:R-:W-:Y:S06]  /*5ab0*/  @UP2 UPLOP3.LUT UP0, UPT, UPT, UPT, UP1, 0x80, 0x8 ;  /* 0x000000000008289c */ /* 0x000fec0003f0f010 */
[----:B------:R-:W-:Y:S01]  /*5ac0*/  PLOP3.LUT P0, PT, PT, PT, UP0, 0x80, 0x8 ;  /* 0x000000000008781c */ /* 0x000fe20003f0f008 */
[----:B------:R-:W-:Y:S01]  /*5ad0*/  @!UPT UIADD3 URZ, UPT, UPT, URZ, URZ, URZ ;  /* 0x000000fffffff290 */ /* 0x000fe2000fffe0ff */
[----:B------:R-:W-:Y:S11]  /*5ae0*/  BRA.U !UP1, `(.L_x_87) ;  /* 0x0000000109387547 */ /* 0x000ff6000b800000 */
[----:B------:R-:W-:Y:S01]  /*5af0*/  UISETP.NE.U32.AND UP0, UPT, UR44, URZ, UPT ;  /* 0x000000ff2c00728c */ /* 0x000fe2000bf05070 */
[----:B------:R-:W-:Y:S02]  /*5b00*/  HFMA2 R0, -RZ, RZ, 0, 5.9604644775390625e-08 ;  /* 0x00000001ff007431 */ /* 0x000fe400000001ff */
[----:B------:R-:W-:Y:S01]  /*5b10*/  IMAD.MOV.U32 R59, RZ, RZ, 0x1 ;  /* 0x00000001ff3b7424 */ /* 0x000fe200078e00ff */
[----:B------:R-:W-:Y:S06]  /*5b20*/  UISETP.NE.AND.EX UP0, UPT, UR45, URZ, UPT, UP0 ;  /* 0x000000ff2d00728c */ /* 0x000fec000bf05300 */
[----:B------:R-:W-:Y:S05]  /*5b30*/  PLOP3.LUT P3, PT, PT, PT, UP0, 0x80, 0x8 ;  /* 0x000000000008781c */ /* 0x000fea0003f6f008 */
[----:B------:R-:W1:Y:S01]  /*5b40*/  @UP0 LDCU.64 UR6, c[0x0][0xa88] ;  /* 0x00015100ff0607ac */ /* 0x000e620008000a00 */
[----:B------:R-:W-:Y:S07]  /*5b50*/  @UP0 UIMAD UR4, UR36, UR46, URZ ;  /* 0x0000002e240402a4 */ /* 0x000fee000f8e02ff */
[----:B------:R-:W-:Y:S01]  /*5b60*/  @!P3 PRMT R59, R0, 0x7610, R59 ;  /* 0x00007610003bb816 */ /* 0x000fe2000000003b */
[----:B-1----:R-:W-:Y:S03]  /*5b70*/  @UP0 UIMAD.WIDE UR6, UR4, 0x4, UR6 ;  /* 0x00000004040608a5 */ /* 0x002fe6000f8e0206 */
[----:B------:R-:W1:Y:S03]  /*5b80*/  @!UP0 LDCU UR4, c[0x0][0xa80] ;  /* 0x00015000ff0487ac */ /* 0x000e660008000800 */
[----:B------:R-:W-:Y:S01]  /*5b90*/  IMAD.U32 R4, RZ, RZ, UR6 ;  /* 0x00000006ff047e24 */ /* 0x000fe2000f8e00ff */
[----:B------:R-:W-:Y:S05]  /*5ba0*/  MOV R5, UR7 ;  /* 0x0000000700057c02 */ /* 0x000fea0008000f00 */
[----:B-----5:R2:W5:Y:S02]  /*5bb0*/  @P3 LDG.E R35, desc[UR38][R4.64] ;  /* 0x0000002604233981 */ /* 0x020564000c1e1900 */
[----:B-12---:R-:W-:Y:S02]  /*5bc0*/  @!P3 IMAD.U32 R35, RZ, RZ, UR4 ;  /* 0x00000004ff23be24 */ /* 0x006fe4000f8e00ff */
.L_x_87:
[----:B------:R-:W-:Y:S05]  /*5bd0*/  @!P4 BRA `(.L_x_88) ;  /* 0x000000000020c947 */ /* 0x000fea0003800000 */
[----:B------:R-:W-:Y:S04]  /*5be0*/  ISETP.NE.U32.AND P3, PT, R52, RZ, PT ;  /* 0x000000ff3400720c */ /* 0x000fe80003f65070 */
[----:B------:R-:W-:Y:S11]  /*5bf0*/  ISETP.NE.AND.EX P3, PT, R53, RZ, PT, P3 ;  /* 0x000000ff3500720c */ /* 0x000ff60003f65330 */
[----:B------:R-:W-:Y:S02]  /*5c00*/  @!UPT UIADD3 URZ, UPT, UPT, URZ, URZ, URZ ;  /* 0x000000fffffff290 */ /* 0x000fe4000fffe0ff */
[----:B------:R-:W1:Y:S01]  /*5c10*/  @P3 LDC.64 R4, c[0x0][0xaa8] ;  /* 0x0002aa00ff043b82 */ /* 0x000e620000000a00 */
[----:B------:R-:W-:Y:S04]  /*5c20*/  @P3 IMAD R0, R54, UR36, RZ ;  /* 0x0000002436003c24 */ /* 0x000fe8000f8e02ff */
[----:B-1----:R-:W-:Y:S05]  /*5c30*/  @P3 IMAD.WIDE R4, R0, 0x4, R4 ;  /* 0x0000000400043825 */ /* 0x002fea00078e0204 */
[----:B-----5:R1:W5:Y:S02]  /*5c40*/  @P3 LDG.E R32, desc[UR38][R4.64] ;  /* 0x0000002604203981 */ /* 0x020364000c1e1900 */
[----:B-1----:R-:W2:Y:S02]  /*5c50*/  @!P3 LDC R32, c[0x0][0xaa0] ;  /* 0x0002a800ff20bb82 */ /* 0x002ea40000000800 */
.L_x_88:
[----:B-----5:R-:W-:Y:S01]  /*5c60*/  FSETP.NEU.AND P3, PT, R35, RZ, PT ;  /* 0x000000ff2300720b */ /* 0x020fe20003f6d000 */
[----:B------:R-:W-:Y:S01]  /*5c70*/  BSSY B1, `(.L_x_89) ;  /* 0x0000047000017945 */ /* 0x000fe20003800000 */
[----:B------:R-:W-:Y:S01]  /*5c80*/  SEL R4, RZ, 0xffffffff, P2 ;  /* 0xffffffffff047807 */ /* 0x000fe20001000000 */
[----:B------:R-:W-:Y:S01]  /*5c90*/  IMAD.MOV.U32 R81, RZ, RZ, 0x1 ;  /* 0x00000001ff517424 */ /* 0x000fe200078e00ff */
[----:B------:R-:W-:Y:S01]  /*5ca0*/  @P1 LOP3.LUT P2, RZ, R59, 0xff, RZ, 0xc0, !PT ;  /* 0x000000ff3bff1812 */ /* 0x000fe2000784c0ff */
[----:B------:R-:W-:Y:S01]  /*5cb0*/  IMAD R33, R30, 0x40, R31 ;  /* 0x000000401e217824 */ /* 0x000fe200078e021f */
[----:B------:R-:W-:Y:S01]  /*5cc0*/  @P1 SEL R3, RZ, 0xffffffff, P3 ;  /* 0xffffffffff031807 */ /* 0x000fe20001800000 */
[----:B------:R-:W-:Y:S01]  /*5cd0*/  IMAD.IADD R78, R71, 0x1, R70 ;  /* 0x00000001474e7824 */ /* 0x000fe200078e0246 */
[----:B------:R-:W-:Y:S01]  /*5ce0*/  LOP3.LUT R68, R68, 0x1, RZ, 0x3c, !PT ;  /* 0x0000000144447812 */ /* 0x000fe200078e3cff */
[----:B------:R-:W-:Y:S01]  /*5cf0*/  IMAD.IADD R74, R70, 0x1, R69 ;  /* 0x00000001464a7824 */ /* 0x000fe200078e0245 */
[----:B------:R-:W-:Y:S01]  /*5d00*/  @P0 SEL R3, R4, R3, !P2 ;  /* 0x0000000304030207 */ /* 0x000fe20005000000 */
[----:B------:R-:W-:Y:S01]  /*5d10*/  IMAD.MOV.U32 R80, RZ, RZ, RZ ;  /* 0x000000ffff507224 */ /* 0x000fe200078e00ff */
[----:B------:R-:W-:Y:S01]  /*5d20*/  LEA R79, R30, UR48, 0x3 ;  /* 0x000000301e4f7c11 */ /* 0x000fe2000f8e18ff */
[----:B------:R-:W-:Y:S01]  /*5d30*/  IMAD.MOV.U32 R50, RZ, RZ, RZ ;  /* 0x000000ffff327224 */ /* 0x000fe200078e00ff */
[----:B------:R-:W-:Y:S02]  /*5d40*/  @P1 LOP3.LUT R3, R3, 0x1, RZ, 0xc0, !PT ;  /* 0x0000000103031812 */ /* 0x000fe400078ec0ff */
[----:B------:R-:W-:Y:S02]  /*5d50*/  CS2R R48, SRZ ;  /* 0x0000000000307805 */ /* 0x000fe4000001ff00 */
[----:B------:R-:W-:Y:S02]  /*5d60*/  SHF.L.U32 R0, R67, 0x1f, RZ ;  /* 0x0000001f43007819 */ /* 0x000fe400000006ff */
[----:B------:R-:W-:Y:S02]  /*5d70*/  CS2R R46, SRZ ;  /* 0x00000000002e7805 */ /* 0x000fe4000001ff00 */
[----:B------:R-:W-:Y:S02]  /*5d80*/  ISETP.NE.U32.OR P5, PT, R3, 0x1, !P1 ;  /* 0x000000010300780c */ /* 0x000fe40004fa5470 */
[----:B------:R-:W-:Y:S02]  /*5d90*/  CS2R R44, SRZ ;  /* 0x00000000002c7805 */ /* 0x000fe4000001ff00 */
[----:B------:R-:W-:Y:S02]  /*5da0*/  PLOP3.LUT P2, PT, PT, PT, UP1, 0x80, 0x8 ;  /* 0x000000000008781c */ /* 0x000fe40003f4f018 */
[----:B------:R-:W-:Y:S02]  /*5db0*/  CS2R R42, SRZ ;  /* 0x00000000002a7805 */ /* 0x000fe4000001ff00 */
[----:B------:R-:W-:Y:S02]  /*5dc0*/  LOP3.LUT P4, R75, R59, 0xff, RZ, 0xc0, !PT ;  /* 0x000000ff3b4b7812 */ /* 0x000fe4000788c0ff */
[----:B------:R-:W-:Y:S02]  /*5dd0*/  CS2R R40, SRZ ;  /* 0x0000000000287805 */ /* 0x000fe4000001ff00 */
[----:B------:R-:W-:Y:S02]  /*5de0*/  SEL R3, RZ, 0xffffffff, P3 ;  /* 0xffffffffff037807 */ /* 0x000fe40001800000 */
[----:B------:R-:W-:Y:S02]  /*5df0*/  CS2R R38, SRZ ;  /* 0x0000000000267805 */ /* 0x000fe4000001ff00 */
[----:B------:R-:W-:Y:S02]  /*5e00*/  P2R R77, PR, RZ, 0x20 ;  /* 0x00000020ff4d7803 */ /* 0x000fe40000000000 */
[----:B------:R-:W-:Y:S01]  /*5e10*/  CS2R R36, SRZ ;  /* 0x0000000000247805 */ /* 0x000fe2000001ff00 */
[----:B------:R-:W-:Y:S01]  /*5e20*/  IMAD.MOV.U32 R34, RZ, RZ, RZ ;  /* 0x000000ffff227224 */ /* 0x000fe200078e00ff */
[----:B------:R-:W-:Y:S02]  /*5e30*/  @P5 SHF.L.U32 R5, R68, 0x1f, RZ ;  /* 0x0000001f44055819 */ /* 0x000fe400000006ff */
[----:B------:R-:W-:Y:S02]  /*5e40*/  @P2 SEL R3, R4, R3, !P4 ;  /* 0x0000000304032207 */ /* 0x000fe40006000000 */
[----:B------:R-:W1:Y:S02]  /*5e50*/  @P5 SYNCS.PHASECHK.TRANS64.TRYWAIT P1, [UR48+0xa0], R5 ;  /* 0x0000a005ff0055a7 */ /* 0x000e640008021130 */
[----:B------:R-:W-:Y:S04]  /*5e60*/  LOP3.LUT R3, R3, 0x1, RZ, 0xc0, !PT ;  /* 0x0000000103037812 */ /* 0x000fe800078ec0ff */
[----:B------:R-:W-:Y:S04]  /*5e70*/  ISETP.NE.U32.AND P2, PT, R3, 0x1, PT ;  /* 0x000000010300780c */ /* 0x000fe80003f45070 */
[----:B------:R-:W-:Y:S01]  /*5e80*/  P2R R82, PR, RZ, 0x4 ;  /* 0x00000004ff527803 */ /* 0x000fe20000000000 */
[----:B------:R3:W4:Y:S01]  /*5e90*/  SYNCS.PHASECHK.TRANS64.TRYWAIT P0, [R79+URZ+0x110], R0 ;  /* 0x000110004f0075a7 */ /* 0x00072200080011ff */
[----:B-1----:R-:W-:Y:S01]  /*5ea0*/  @P5 SEL R81, RZ, 0x1, !P1 ;  /* 0x00000001ff515807 */ /* 0x002fe20004800000 */
[----:B---3--:R-:W-:Y:S06]  /*5eb0*/  @!P5 BRA `(.L_x_90) ;  /* 0x000000000088d947 */ /* 0x008fec0003800000 */
[----:B------:R-:W-:Y:S01]  /*5ec0*/  IMAD.MOV.U32 R34, RZ, RZ, RZ ;  /* 0x000000ffff227224 */ /* 0x000fe200078e00ff */
[----:B------:R-:W-:Y:S01]  /*5ed0*/  ISETP.NE.AND P1, PT, R81, RZ, PT ;  /* 0x000000ff5100720c */ /* 0x000fe20003f25270 */
[----:B------:R-:W-:Y:S01]  /*5ee0*/  BSSY B0, `(.L_x_91) ;  /* 0x000000c000007945 */ /* 0x000fe20003800000 */
[----:B------:R-:W-:Y:S02]  /*5ef0*/  CS2R R36, SRZ ;  /* 0x0000000000247805 */ /* 0x000fe4000001ff00 */
[----:B------:R-:W-:Y:S02]  /*5f00*/  CS2R R38, SRZ ;  /* 0x0000000000267805 */ /* 0x000fe4000001ff00 */
[----:B------:R-:W-:Y:S02]  /*5f10*/  CS2R R40, SRZ ;  /* 0x0000000000287805 */ /* 0x000fe4000001ff00 */
[----:B------:R-:W-:Y:S02]  /*5f20*/  CS2R R42, SRZ ;  /* 0x00000000002a7805 */ /* 0x000fe4000001ff00 */
[----:B------:R-:W-:Y:S02]  /*5f30*/  CS2R R44, SRZ ;  /* 0x00000000002c7805 */ /* 0x000fe4000001ff00 */
[----:B------:R-:W-:Y:S02]  /*5f40*/  CS2R R46, SRZ ;  /* 0x00000000002e7805 */ /* 0x000fe4000001ff00 */
[----:B------:R-:W-:Y:S01]  /*5f50*/  CS2R R48, SRZ ;  /* 0x0000000000307805 */ /* 0x000fe2000001ff00 */
[----:B------:R-:W-:Y:S06]  /*5f60*/  @P1 BRA `(.L_x_92) ;  /* 0x00000000000c1947 */ /* 0x000fec0003800000 */
[----:B------:R-:W-:Y:S04]  /*5f70*/  SHF.L.U32 R4, R68, 0x1f, RZ ;  /* 0x0000001f44047819 */ /* 0x000fe800000006ff */
[----:B------:R-:W1:Y:S02]  /*5f80*/  SYNCS.PHASECHK.TRANS64.TRYWAIT P1, [UR48+0xa0], R4 ;  /* 0x0000a004ff0075a7 */ /* 0x000e640008021130 */
[----:B-1----:R-:W-:Y:S05]  /*5f90*/  @!P1 BRA `(.L_x_93) ;  /* 0x0000003400249947 */ /* 0x002fea0003800000 */
.L_x_92:
[----:B------:R-:W-:Y:S05]  /*5fa0*/  BSYNC B0 ;  /* 0x0000000000007941 */ /* 0x000fea0003800000 */
.L_x_91:
[----:B------:R-:W-:Y:S01]  /*5fb0*/  ISETP.NE.AND P1, PT, R82, RZ, PT ;  /* 0x000000ff5200720c */ /* 0x000fe20003f25270 */
[----:B------:R-:W-:Y:S11]  /*5fc0*/  HFMA2 R80, -RZ, RZ, 0, 5.9604644775390625e-08 ;  /* 0x00000001ff507431 */ /* 0x000ff600000001ff */
[----:B------:R-:W-:Y:S01]  /*5fd0*/  @!UPT UIADD3 URZ, UPT, UPT, URZ, URZ, URZ ;  /* 0x000000fffffff290 */ /* 0x000fe2000fffe0ff */
[----:B------:R3:W1:Y:S04]  /*5fe0*/  @P1 LDS R50, [R74+0x600] ;  /* 0x000600004a321984 */ /* 0x0006680000000800 */
[----:B------:R3:W1:Y:S04]  /*5ff0*/  @P1 LDS R34, [R71] ;  /* 0x0000000047221984 */ /* 0x0006680000000800 */
[----:B------:R3:W1:Y:S04]  /*6000*/  @P1 LDS R36, [R78] ;  /* 0x000000004e241984 */ /* 0x0006680000000800 */
[----:B------:R3:W1:Y:S04]  /*6010*/  @P1 LDS R37, [R69] ;  /* 0x0000000045251984 */ /* 0x0006680000000800 */
[----:B------:R3:W1:Y:S04]  /*6020*/  @P1 LDS R38, [R74] ;  /* 0x000000004a261984 */ /* 0x0006680000000800 */
[----:B------:R3:W1:Y:S04]  /*6030*/  @P1 LDS R39, [R71+0x200] ;  /* 0x0002000047271984 */ /* 0x0006680000000800 */
        /* <DEDUP_REMOVED lines=9> */
[----:B------:R3:W1:Y:S02]  /*60d0*/  @P1 LDS R49, [R69+0x600] ;  /* 0x0006000045311984 */ /* 0x0006640000000800 */
.L_x_90:
[----:B------:R-:W-:Y:S05]  /*60e0*/  BSYNC B1 ;  /* 0x0000000000017941 */ /* 0x000fea0003800000 */
.L_x_89:
[----:B-1----:R-:W-:Y:S04]  /*60f0*/  SHF.R.U32.HI R4, RZ, 0x15, R33 ;  /* 0x00000015ff047819 */ /* 0x002fe80000011621 */
[----:B------:R-:W-:Y:S01]  /*6100*/  LOP3.LUT P1, RZ, R4, 0x3, R63, 0x48, !PT ;  /* 0x0000000304ff7812 */ /* 0x000fe2000782483f */
[----:B------:R-:W-:Y:S01]  /*6110*/  @!UPT UIADD3 URZ, UPT, UPT, URZ, URZ, URZ ;  /* 0x000000fffffff290 */ /* 0x000fe2000fffe0ff */
[----:B----4-:R-:W-:Y:S11]  /*6120*/  @P0 BRA `(.L_x_94) ;  /* 0x0000000000080947 */ /* 0x010ff60003800000 */
[----:B------:R-:W1:Y:S02]  /*6130*/  SYNCS.PHASECHK.TRANS64.TRYWAIT P0, [R79+URZ+0x110], R0 ;  /* 0x000110004f0075a7 */ /* 0x000e6400080011ff */
[----:B-1----:R-:W-:Y:S05]  /*6140*/  @!P0 BRA `(.L_x_95) ;  /* 0x0000003000d08947 */ /* 0x002fea0003800000 */
.L_x_94:
[----:B------:R-:W-:Y:S05]  /*6150*/  @!P1 BRA `(.L_x_96) ;  /* 0x0000000000409947 */ /* 0x000fea0003800000 */
[----:B------:R-:W4:Y:S01]  /*6160*/  LDCU.64 UR8, c[0x4][0x70] ;  /* 0x01000e00ff0877ac */ /* 0x000f220008000a00 */
[----:B------:R-:W-:Y:S01]  /*6170*/  MOV R15, 0x0 ;  /* 0x00000000000f7802 */ /* 0x000fe20000000f00 */
[----:B------:R-:W-:Y:S02]  /*6180*/  HFMA2 R12, -RZ, RZ, 0, 5.9604644775390625e-08 ;  /* 0x00000001ff0c7431 */ /* 0x000fe400000001ff */
[----:B------:R-:W-:Y:S02]  /*6190*/  IMAD.MOV.U32 R8, RZ, RZ, 0x192 ;  /* 0x00000192ff087424 */ /* 0x000fe400078e00ff */
[----:B------:R-:W-:Y:S01]  /*61a0*/  IMAD.MOV.U32 R13, RZ, RZ, RZ ;  /* 0x000000ffff0d7224 */ /* 0x000fe200078e00ff */
[----:B------:R-:W5:Y:S01]  /*61b0*/  LDCU.64 UR6, c[0x4][0x78] ;  /* 0x01000f00ff0677ac */ /* 0x000f620008000a00 */
[----:B------:R-:W1:Y:S01]  /*61c0*/  LDC.64 R14, c[0x4][R15] ;  /* 0x010000000f0e7b82 */ /* 0x000e620000000a00 */
[----:B------:R-:W2:Y:S01]  /*61d0*/  LDCU.64 UR4, c[0x4][0x10] ;  /* 0x01000200ff0477ac */ /* 0x000ea20008000a00 */
[----:B----4-:R-:W-:Y:S01]  /*61e0*/  MOV R5, UR9 ;  /* 0x0000000900057c02 */ /* 0x010fe20008000f00 */
[----:B------:R-:W-:Y:S01]  /*61f0*/  IMAD.U32 R4, RZ, RZ, UR8 ;  /* 0x00000008ff047e24 */ /* 0x000fe2000f8e00ff */
[----:B-----5:R-:W-:Y:S01]  /*6200*/  MOV R7, UR7 ;  /* 0x0000000700077c02 */ /* 0x020fe20008000f00 */
[----:B------:R-:W-:Y:S01]  /*6210*/  IMAD.U32 R6, RZ, RZ, UR6 ;  /* 0x00000006ff067e24 */ /* 0x000fe2000f8e00ff */
[----:B--2---:R-:W-:Y:S01]  /*6220*/  MOV R11, UR5 ;  /* 0x00000005000b7c02 */ /* 0x004fe20008000f00 */
[----:B------:R-:W-:Y:S02]  /*6230*/  IMAD.U32 R10, RZ, RZ, UR4 ;  /* 0x00000004ff0a7e24 */ /* 0x000fe4000f8e00ff */
[----:B------:R-:W-:Y:S07]  /*6240*/  LEPC R20, `(.L_x_96) ;  /* 0x000000001014794e */ /* 0x000fee0000000000 */
[----:B-1-3--:R-:W-:Y:S05]  /*6250*/  CALL.ABS.NOINC R14 ;  /* 0x000000000e007343 */ /* 0x00afea0003c00000 */
.L_x_96:
[----:B------:R-:W-:Y:S05]  /*6260*/  WARPSYNC.ALL ;  /* 0x0000000000007948 */ /* 0x000fea0003800000 */
[----:B------:R-:W-:Y:S01]  /*6270*/  R2UR UR4, R33 ;  /* 0x00000000210472ca */ /* 0x000fe200000e0000 */
[----:B------:R-:W-:Y:S01]  /*6280*/  BSSY.RECONVERGENT B0, `(.L_x_97) ;  /* 0x0000053000007945 */ /* 0x000fe20003800200 */
[----:B------:R-:W-:Y:S11]  /*6290*/  ISETP.NE.AND P0, PT, R72, RZ, PT ;  /* 0x000000ff4800720c */ /* 0x000ff60003f05270 */
[----:B------:R-:W2:Y:S02]  /*62a0*/  LDTM.x16 R4, tmem[UR4] ;  /* 0x00000004000479ee */ /* 0x000ea40008240000 */
[C---:B--2---:R-:W-:Y:S01]  /*62b0*/  FMUL R4, R32.reuse, R4 ;  /* 0x0000000420047220 */ /* 0x044fe20000400000 */
[C---:B------:R-:W-:Y:S01]  /*62c0*/  FMUL R5, R32.reuse, R5 ;  /* 0x0000000520057220 */ /* 0x040fe20000400000 */
[C---:B------:R-:W-:Y:S01]  /*62d0*/  FMUL R6, R32.reuse, R6 ;  /* 0x0000000620067220 */ /* 0x040fe20000400000 */
[C---:B------:R-:W-:Y:S01]  /*62e0*/  FMUL R7, R32.reuse, R7 ;  /* 0x0000000720077220 */ /* 0x040fe20000400000 */
[C---:B------:R-:W-:Y:S01]  /*62f0*/  FFMA R4, R35.reuse, R34, R4 ;  /* 0x0000002223047223 */ /* 0x040fe20000000004 */
[C---:B------:R-:W-:Y:S01]  /*6300*/  FFMA R5, R35.reuse, R36, R5 ;  /* 0x0000002423057223 */ /* 0x040fe20000000005 */
[C---:B------:R-:W-:Y:S01]  /*6310*/  FFMA R6, R35.reuse, R37, R6 ;  /* 0x0000002523067223 */ /* 0x040fe20000000006 */
[C---:B------:R-:W-:Y:S01]  /*6320*/  FFMA R7, R35.reuse, R38, R7 ;  /* 0x0000002623077223 */ /* 0x040fe20000000007 */
[C---:B------:R-:W-:Y:S01]  /*6330*/  FMUL R8, R32.reuse, R8 ;  /* 0x0000000820087220 */ /* 0x040fe20000400000 */
[----:B------:R2:W-:Y:S01]  /*6340*/  STS [R71], R4 ;  /* 0x0000000447007388 */ /* 0x0005e20000000800 */
[C---:B------:R-:W-:Y:S01]  /*6350*/  FMUL R9, R32.reuse, R9 ;  /* 0x0000000920097220 */ /* 0x040fe20000400000 */
[C---:B------:R-:W-:Y:S01]  /*6360*/  FMUL R10, R32.reuse, R10 ;  /* 0x0000000a200a7220 */ /* 0x040fe20000400000 */
[C---:B------:R-:W-:Y:S01]  /*6370*/  FFMA R8, R35.reuse, R39, R8 ;  /* 0x0000002723087223 */ /* 0x040fe20000000008 */
[----:B------:R2:W-:Y:S01]  /*6380*/  STS [R78], R5 ;  /* 0x000000054e007388 */ /* 0x0005e20000000800 */
        /* <DEDUP_REMOVED lines=11> */
[----:B------:R2:W-:Y:S01]  /*6440*/  STS [R71+0x200], R8 ;  /* 0x0002000847007388 */ /* 0x0005e20000000800 */
[C---:B------:R-:W-:Y:S01]  /*6450*/  FMUL R15, R32.reuse, R15 ;  /* 0x0000000f200f7220 */ /* 0x040fe20000400000 */
[C---:B------:R-:W-:Y:S01]  /*6460*/  FMUL R16, R32.reuse, R16 ;  /* 0x0000001020107220 */ /* 0x040fe20000400000 */
[C---:B------:R-:W-:Y:S01]  /*6470*/  FFMA R14, R35.reuse, R45, R14 ;  /* 0x0000002d230e7223 */ /* 0x040fe2000000000e */
[----:B------:R2:W-:Y:S01]  /*6480*/  STS [R78+0x200], R9 ;  /* 0x000200094e007388 */ /* 0x0005e20000000800 */
[C---:B------:R-:W-:Y:S01]  /*6490*/  FFMA R15, R35.reuse, R46, R15 ;  /* 0x0000002e230f7223 */ /* 0x040fe2000000000f */
[C---:B------:R-:W-:Y:S01]  /*64a0*/  FFMA R16, R35.reuse, R47, R16 ;  /* 0x0000002f23107223 */ /* 0x040fe20000000010 */
[C---:B------:R-:W-:Y:S01]  /*64b0*/  FMUL R17, R32.reuse, R17 ;  /* 0x0000001120117220 */ /* 0x040fe20000400000 */
[----:B------:R2:W-:Y:S01]  /*64c0*/  STS [R69+0x200], R10 ;  /* 0x0002000a45007388 */ /* 0x0005e20000000800 */
[C---:B------:R-:W-:Y:S01]  /*64d0*/  FMUL R18, R32.reuse, R18 ;  /* 0x0000001220127220 */ /* 0x040fe20000400000 */
[----:B------:R-:W-:Y:S01]  /*64e0*/  FMUL R19, R32, R19 ;  /* 0x0000001320137220 */ /* 0x000fe20000400000 */
[C---:B------:R-:W-:Y:S01]  /*64f0*/  FFMA R17, R35.reuse, R48, R17 ;  /* 0x0000003023117223 */ /* 0x040fe20000000011 */
[----:B------:R2:W-:Y:S01]  /*6500*/  STS [R74+0x200], R11 ;  /* 0x0002000b4a007388 */ /* 0x0005e20000000800 */
[C---:B------:R-:W-:Y:S01]  /*6510*/  FFMA R18, R35.reuse, R49, R18 ;  /* 0x0000003123127223 */ /* 0x040fe20000000012 */
[----:B------:R-:W-:Y:S02]  /*6520*/  FFMA R19, R35, R50, R19 ;  /* 0x0000003223137223 */ /* 0x000fe40000000013 */
[----:B------:R2:W-:Y:S04]  /*6530*/  STS [R71+0x400], R12 ;  /* 0x0004000c47007388 */ /* 0x0005e80000000800 */
[----:B------:R2:W-:Y:S04]  /*6540*/  STS [R78+0x400], R13 ;  /* 0x0004000d4e007388 */ /* 0x0005e80000000800 */
[----:B------:R2:W-:Y:S04]  /*6550*/  STS [R69+0x400], R14 ;  /* 0x0004000e45007388 */ /* 0x0005e80000000800 */
[----:B------:R2:W-:Y:S04]  /*6560*/  STS [R74+0x400], R15 ;  /* 0x0004000f4a007388 */ /* 0x0005e80000000800 */
[----:B------:R2:W-:Y:S04]  /*6570*/  STS [R71+0x600], R16 ;  /* 0x0006001047007388 */ /* 0x0005e80000000800 */
[----:B------:R2:W-:Y:S04]  /*6580*/  STS [R78+0x600], R17 ;  /* 0x000600114e007388 */ /* 0x0005e80000000800 */
[----:B------:R2:W-:Y:S04]  /*6590*/  STS [R69+0x600], R18 ;  /* 0x0006001245007388 */ /* 0x0005e80000000800 */
[----:B------:R2:W-:Y:S01]  /*65a0*/  STS [R74+0x600], R19 ;  /* 0x000600134a007388 */ /* 0x0005e20000000800 */
[----:B------:R-:W-:Y:S01]  /*65b0*/  @!PT LDS RZ, [RZ] ;  /* 0x00000000fffff984 */ /* 0x000fe20000000800 */
[----:B------:R-:W-:Y:S01]  /*65c0*/  @!PT LDS RZ, [RZ] ;  /* 0x00000000fffff984 */ /* 0x000fe20000000800 */
[----:B------:R-:W-:Y:S01]  /*65d0*/  @!PT LDS RZ, [RZ] ;  /* 0x00000000fffff984 */ /* 0x000fe20000000800 */
[----:B------:R-:W-:Y:S01]  /*65e0*/  @!PT LDS RZ, [RZ] ;  /* 0x00000000fffff984 */ /* 0x000fe20000000800 */
[----:B------:R4:W-:Y:S06]  /*65f0*/  MEMBAR.ALL.CTA ;  /* 0x0000000000007992 */ /* 0x0009ec0000008000 */
[----:B----4-:R-:W4:Y:S02]  /*6600*/  FENCE.VIEW.ASYNC.S ;  /* 0x00000000000073c6 */ /* 0x010f240000000000 */
[----:B----4-:R-:W-:Y:S06]  /*6610*/  BAR.SYNC.DEFER_BLOCKING 0x1, 0x80 ;  /* 0x0042000000007b1d */ /* 0x010fec0000010000 */
[----:B------:R-:W-:Y:S05]  /*6620*/  @P0 BRA `(.L_x_98) ;  /* 0x0000000000600947 */ /* 0x000fea0003800000 */
[----:B------:R-:W-:Y:S02]  /*6630*/  UIADD3 UR4, UPT, UPT, UR48, 0x200, URZ ;  /* 0x0000020030047890 */ /* 0x000fe4000fffe0ff */
[----:B------:R-:W-:Y:S01]  /*6640*/  UIADD3 UR16, UP0, UPT, UR52, 0x880, URZ ;  /* 0x0000088034107890 */ /* 0x000fe2000ff1e0ff */
[----:B------:R-:W-:Y:S01]  /*6650*/  UMOV UR43, UR36 ;  /* 0x00000024002b7c82 */ /* 0x000fe20008000000 */
[----:B------:R-:W-:Y:S02]  /*6660*/  UIADD3 UR13, UPT, UPT, UR41, 0x20, URZ ;  /* 0x00000020290d7890 */ /* 0x000fe4000fffe0ff */
[----:B------:R-:W-:Y:S01]  /*6670*/  MOV R64, UR4 ;  /* 0x0000000400407c02 */ /* 0x000fe20008000f00 */
[----:B------:R-:W-:Y:S02]  /*6680*/  UIADD3.X UR17, UPT, UPT, URZ, UR53, URZ, UP0, !UPT ;  /* 0x00000035ff117290 */ /* 0x000fe400087fe4ff */
[----:B------:R-:W-:Y:S01]  /*6690*/  UIADD3 UR12, UPT, UPT, UR48, 0xa00, URZ ;  /* 0x00000a00300c7890 */ /* 0x000fe2000fffe0ff */
[----:B------:R-:W-:Y:S01]  /*66a0*/  R2UR UR40, R64 ;  /* 0x00000000402872ca */ /* 0x000fe200000e0000 */
[----:B------:R-:W-:Y:S01]  /*66b0*/  UMOV UR14, UR42 ;  /* 0x0000002a000e7c82 */ /* 0x000fe20008000000 */
[----:B------:R-:W-:Y:S01]  /*66c0*/  UMOV UR15, UR36 ;  /* 0x00000024000f7c82 */ /* 0x000fe20008000000 */
[----:B------:R-:W-:Y:S02]  /*66d0*/  UIADD3 UR9, UPT, UPT, UR41, 0x40, URZ ;  /* 0x0000004029097890 */ /* 0x000fe4000fffe0ff */
[----:B------:R-:W-:Y:S01]  /*66e0*/  UIADD3 UR8, UPT, UPT, UR48, 0x1200, URZ ;  /* 0x0000120030087890 */ /* 0x000fe2000fffe0ff */
[----:B------:R-:W-:Y:S01]  /*66f0*/  UMOV UR10, UR42 ;  /* 0x0000002a000a7c82 */ /* 0x000fe20008000000 */
[----:B------:R-:W-:Y:S01]  /*6700*/  UMOV UR11, UR36 ;  /* 0x00000024000b7c82 */ /* 0x000fe20008000000 */
[----:B------:R-:W-:Y:S02]  /*6710*/  UIADD3 UR5, UPT, UPT, UR41, 0x60, URZ ;  /* 0x0000006029057890 */ /* 0x000fe4000fffe0ff */
[----:B------:R-:W-:Y:S03]  /*6720*/  UIADD3 UR4, UPT, UPT, UR48, 0x1a00, URZ ;  /* 0x00001a0030047890 */ /* 0x000fe6000fffe0ff */
[----:B------:R4:W-:Y:S01]  /*6730*/  UTMASTG.3D [UR40], [UR16] ;  /* 0x00000028100073b5 */ /* 0x0009e20008010000 */
[----:B------:R-:W-:Y:S01]  /*6740*/  UMOV UR6, UR42 ;  /* 0x0000002a00067c82 */ /* 0x000fe20008000000 */
[----:B------:R-:W-:Y:S01]  /*6750*/  UMOV UR7, UR36 ;  /* 0x0000002400077c82 */ /* 0x000fe20008000000 */
[----:B------:R4:W-:Y:S01]  /*6760*/  UTMASTG.3D [UR12], [UR16] ;  /* 0x0000000c100073b5 */ /* 0x0009e20008010000 */
[----:B------:R4:W-:Y:S02]  /*6770*/  UTMASTG.3D [UR8], [UR16] ;  /* 0x00000008100073b5 */ /* 0x0009e40008010000 */
[----:B------:R4:W-:Y:S01]  /*6780*/  UTMASTG.3D [UR4], [UR16] ;  /* 0x00000004100073b5 */ /* 0x0009e20008010000 */
[----:B------:R0:W-:Y:S01]  /*6790*/  UTMACMDFLUSH ;  /* 0x00000000000079b7 */ /* 0x0001e20000000000 */
[----:B----4-:R-:W-:Y:S04]  /*67a0*/  DEPBAR.LE SB0, 0x1 ;  /* 0x000080400000791a */ /* 0x010fe80000000000 */
.L_x_98:
[----:B------:R-:W-:Y:S05]  /*67b0*/  BSYNC.RECONVERGENT B0 ;  /* 0x0000000000007941 */ /* 0x000fea0003800200 */
.L_x_97:
[----:B------:R-:W-:Y:S01]  /*67c0*/  BAR.SYNC.DEFER_BLOCKING 0x1, 0x80 ;  /* 0x0042000000007b1d */ /* 0x000fe20000010000 */
[----:B------:R-:W-:Y:S01]  /*67d0*/  ISETP.NE.AND P1, PT, R77, RZ, PT ;  /* 0x000000ff4d00720c */ /* 0x000fe20003f25270 */
[----:B------:R-:W-:Y:S01]  /*67e0*/  UISETP.NE.AND UP0, UPT, UR49, URZ, UPT ;  /* 0x000000ff3100728c */ /* 0x000fe2000bf05270 */
[----:B------:R-:W-:Y:S11]  /*67f0*/  LEA R3, R80, UR48, 0x3 ;  /* 0x0000003050037c11 */ /* 0x000ff6000f8e18ff */
[----:B--2---:R-:W-:Y:S01]  /*6800*/  @P1 SHF.L.U32 R4, R68, 0x1f, RZ ;  /* 0x0000001f44041819 */ /* 0x004fe200000006ff */
[----:B------:R-:W-:Y:S06]  /*6810*/  BRA.U !UP0, `(.L_x_99) ;  /* 0x0000000108247547 */ /* 0x000fec000b800000 */
[----:B------:R-:W-:Y:S01]  /*6820*/  IMAD.U32 R5, RZ, RZ, UR51 ;  /* 0x00000033ff057e24 */ /* 0x000fe2000f8e00ff */
[----:B-1----:R-:W-:Y:S01]  /*6830*/  MOV R0, UR37 ;  /* 0x0000002500007c02 */ /* 0x002fe20008000f00 */
[----:B------:R-:W-:Y:S03]  /*6840*/  UIADD3 UR51, UPT, UPT, UR51, 0x1, URZ ;  /* 0x0000000133337890 */ /* 0x000fe6000fffe0ff */
[----:B------:R-:W-:Y:S01]  /*6850*/  @P1 LEA R5, R5, UR48, 0x3 ;  /* 0x0000003005051c11 */ /* 0x000fe2000f8e18ff */
[----:B------:R-:W-:Y:S04]  /*6860*/  UISETP.NE.AND UP0, UPT, UR51, 0x4, UPT ;  /* 0x000000043300788c */ /* 0x000fe8000bf05270 */
[----:B------:R-:W-:Y:S01]  /*6870*/  @P1 VIADD R5, R5, 0xc0 ;  /* 0x000000c005051836 */ /* 0x000fe20000000000 */
[----:B------:R-:W-:Y:S04]  /*6880*/  USEL UR51, UR51, URZ, UP0 ;  /* 0x000000ff33337287 */ /* 0x000fe80008000000 */
[----:B------:R-:W-:Y:S04]  /*6890*/  @P1 PRMT R0, R0, 0x654, R5 ;  /* 0x0000065400001816 */ /* 0x000fe80000000005 */
[----:B------:R2:W-:Y:S04]  /*68a0*/  @P1 SYNCS.ARRIVE.TRANS64.RED.A1T0 RZ, [R0+URZ], RZ ;  /* 0x000000ff00ff19a7 */ /* 0x0005e800081004ff */
.L_x_99:
[----:B------:R-:W4:Y:S01]  /*68b0*/  @P1 SYNCS.PHASECHK.TRANS64.TRYWAIT P0, [R3+URZ+0xa0], R4 ;  /* 0x0000a004030015a7 */ /* 0x000f2200080011ff */
[----:B------:R-:W-:Y:S01]  /*68c0*/  BSSY B1, `(.L_x_100) ;  /* 0x0000023000017945 */ /* 0x000fe20003800000 */
[----:B----4-:R-:W-:Y:S03]  /*68d0*/  @P1 SEL R81, RZ, 0x1, !P0 ;  /* 0x00000001ff511807 */ /* 0x010fe60004000000 */
[----:B------:R-:W-:Y:S05]  /*68e0*/  @!P1 BRA `(.L_x_101) ;  /* 0x0000000000809947 */ /* 0x000fea0003800000 */
[----:B------:R-:W-:Y:S01]  /*68f0*/  ISETP.NE.AND P0, PT, R81, RZ, PT ;  /* 0x000000ff5100720c */ /* 0x000fe20003f05270 */
[----:B------:R-:W-:Y:S01]  /*6900*/  BSSY B0, `(.L_x_102) ;  /* 0x0000009000007945 */ /* 0x000fe20003800000 */
[----:B------:R-:W-:Y:S11]  /*6910*/  ISETP.NE.AND P1, PT, R82, RZ, PT ;  /* 0x000000ff5200720c */ /* 0x000ff60003f25270 */
[----:B------:R-:W-:Y:S02]  /*6920*/  @!UPT UIADD3 URZ, UPT, UPT, URZ, URZ, URZ ;  /* 0x000000fffffff290 */ /* 0x000fe4000fffe0ff */
[C---:B------:R-:W-:Y:S02]  /*6930*/  @P1 IMAD R5, R80.reuse, 0x2000, R71 ;  /* 0x0000200050051824 */ /* 0x040fe400078e0247 */
[----:B------:R-:W-:Y:S01]  /*6940*/  @P1 IMAD R4, R80, 0x2000, R78 ;  /* 0x0000200050041824 */ /* 0x000fe200078e024e */
[----:B------:R-:W-:Y:S06]  /*6950*/  @P0 BRA `(.L_x_103) ;  /* 0x00000000000c0947 */ /* 0x000fec0003800000 */
[----:B-12---:R-:W-:Y:S04]  /*6960*/  SHF.L.U32 R0, R68, 0x1f, RZ ;  /* 0x0000001f44007819 */ /* 0x006fe800000006ff */
[----:B------:R-:W1:Y:S02]  /*6970*/  SYNCS.PHASECHK.TRANS64.TRYWAIT P0, [R3+URZ+0xa0], R0 ;  /* 0x0000a000030075a7 */ /* 0x000e6400080011ff */
[----:B-1----:R-:W-:Y:S05]  /*6980*/  @!P0 BRA `(.L_x_104) ;  /* 0x0000002800d48947 */ /* 0x002fea0003800000 */
.L_x_103:
[----:B------:R-:W-:Y:S05]  /*6990*/  BSYNC B0 ;  /* 0x0000000000007941 */ /* 0x000fea0003800000 */
.L_x_102:
[----:B------:R-:W-:Y:S11]  /*69a0*/  ISETP.NE.AND P0, PT, R82, RZ, PT ;  /* 0x000000ff5200720c */ /* 0x000ff60003f05270 */
[----:B------:R-:W-:Y:S02]  /*69b0*/  @!UPT UIADD3 URZ, UPT, UPT, URZ, URZ, URZ ;  /* 0x000000fffffff290 */ /* 0x000fe4000fffe0ff */
[----:B------:R4:W3:Y:S01]  /*69c0*/  @P0 LDS R34, [R5] ;  /* 0x0000000005220984 */ /* 0x0008e20000000800 */
[C---:B-12---:R-:W-:Y:S01]  /*69d0*/  @P0 IMAD R0, R80.reuse, 0x2000, R69 ;  /* 0x0000200050000824 */ /* 0x046fe200078e0245 */
[C---:B------:R-:W-:Y:S01]  /*69e0*/  @P0 LEA R3, R80.reuse, R74, 0xd ;  /* 0x0000004a50030211 */ /* 0x040fe200078e68ff */
[----:B------:R-:W-:Y:S01]  /*69f0*/  VIADD R80, R80, 0x1 ;  /* 0x0000000150507836 */ /* 0x000fe20000000000 */
[----:B------:R4:W1:Y:S04]  /*6a00*/  @P0 LDS R39, [R5+0x200] ;  /* 0x0002000005270984 */ /* 0x0008680000000800 */
[----:B------:R4:W2:Y:S04]  /*6a10*/  @P0 LDS R43, [R5+0x400] ;  /* 0x00040000052b0984 */ /* 0x0008a80000000800 */
[----:B------:R4:W1:Y:S04]  /*6a20*/  @P0 LDS R47, [R5+0x600] ;  /* 0x00060000052f0984 */ /* 0x0008680000000800 */
[----:B------:R4:W1:Y:S04]  /*6a30*/  @P0 LDS R36, [R4] ;  /* 0x0000000004240984 */ /* 0x0008680000000800 */
[----:B------:R4:W1:Y:S04]  /*6a40*/  @P0 LDS R40, [R4+0x200] ;  /* 0x0002000004280984 */ /* 0x0008680000000800 */
[----:B------:R4:W1:Y:S04]  /*6a50*/  @P0 LDS R44, [R4+0x400] ;  /* 0x00040000042c0984 */ /* 0x0008680000000800 */
        /* <DEDUP_REMOVED lines=8> */
[----:B--23--:R4:W1:Y:S02]  /*6ae0*/  @P0 LDS R50, [R3+0x600] ;  /* 0x0006000003320984 */ /* 0x00c8640000000800 */
.L_x_101:
[----:B------:R-:W-:Y:S05]  /*6af0*/  BSYNC B1 ;  /* 0x0000000000017941 */ /* 0x000fea0003800000 */
.L_x_100:
[----:B-12-4-:R-:W-:Y:S05]  /*6b00*/  VIADD R0, R33, 0x10 ;  /* 0x0000001021007836 */ /* 0x016fea0000000000 */
[----:B------:R-:W-:Y:S04]  /*6b10*/  SHF.R.U32.HI R0, RZ, 0x15, R0 ;  /* 0x00000015ff007819 */ /* 0x000fe80000011600 */
[----:B------:R-:W-:Y:S11]  /*6b20*/  LOP3.LUT P0, RZ, R0, 0x3, R63, 0x48, !PT ;  /* 0x0000000300ff7812 */ /* 0x000ff6000780483f */
[----:B------:R-:W-:Y:S02]  /*6b30*/  @!UPT UIADD3 URZ, UPT, UPT, URZ, URZ, URZ ;  /* 0x000000fffffff290 */ /* 0x000fe4000fffe0ff */
[----:B------:R-:W-:Y:S05]  /*6b40*/  @!P0 BRA `(.L_x_105) ;  /* 0x0000000000408947 */ /* 0x000fea0003800000 */
[----:B------:R-:W1:Y:S01]  /*6b50*/  LDCU.64 UR8, c[0x4][0x70] ;  /* 0x01000e00ff0877ac */ /* 0x000e620008000a00 */
[----:B------:R-:W-:Y:S01]  /*6b60*/  MOV R15, 0x0 ;  /* 0x00000000000f7802 */ /* 0x000fe20000000f00 */
[----:B------:R-:W-:Y:S02]  /*6b70*/  HFMA2 R12, -RZ, RZ, 0, 5.9604644775390625e-08 ;  /* 0x00000001ff0c7431 */ /* 0x000fe400000001ff */
[----:B------:R-:W-:Y:S02]  /*6b80*/  IMAD.MOV.U32 R8, RZ, RZ, 0x192 ;  /* 0x00000192ff087424 */ /* 0x000fe400078e00ff */
[----:B------:R-:W-:Y:S01]  /*6b90*/  IMAD.MOV.U32 R13, RZ, RZ, RZ ;  /* 0x000000ffff0d7224 */ /* 0x000fe200078e00ff */
[----:B------:R-:W2:Y:S01]  /*6ba0*/  LDCU.64 UR6, c[0x4][0x78] ;  /* 0x01000f00ff0677ac */ /* 0x000ea20008000a00 */
[----:B------:R-:W4:Y:S01]  /*6bb0*/  LDC.64 R14, c[0x4][R15] ;  /* 0x010000000f0e7b82 */ /* 0x000f220000000a00 */
[----:B------:R-:W5:Y:S01]  /*6bc0*/  LDCU.64 UR4, c[0x4][0x10] ;  /* 0x01000200ff0477ac */ /* 0x000f620008000a00 */
[----:B-1----:R-:W-:Y:S01]  /*6bd0*/  MOV R5, UR9 ;  /* 0x0000000900057c02 */ /* 0x002fe20008000f00 */
[----:B------:R-:W-:Y:S01]  /*6be0*/  IMAD.U32 R4, RZ, RZ, UR8 ;  /* 0x00000008ff047e24 */ /* 0x000fe2000f8e00ff */
[----:B--2---:R-:W-:Y:S01]  /*6bf0*/  MOV R7, UR7 ;  /* 0x0000000700077c02 */ /* 0x004fe20008000f00 */
[----:B------:R-:W-:Y:S01]  /*6c00*/  IMAD.U32 R6, RZ, RZ, UR6 ;  /* 0x00000006ff067e24 */ /* 0x000fe2000f8e00ff */
[----:B-----5:R-:W-:Y:S01]  /*6c10*/  MOV R11, UR5 ;  /* 0x00000005000b7c02 */ /* 0x020fe20008000f00 */
[----:B------:R-:W-:Y:S02]  /*6c20*/  IMAD.U32 R10, RZ, RZ, UR4 ;  /* 0x00000004ff0a7e24 */ /* 0x000fe4000f8e00ff */
[----:B------:R-:W-:Y:S07]  /*6c30*/  LEPC R20, `(.L_x_105) ;  /* 0x000000001014794e */ /* 0x000fee0000000000 */
[----:B---34-:R-:W-:Y:S05]  /*6c40*/  CALL.ABS.NOINC R14 ;  /* 0x000000000e007343 */ /* 0x018fea0003c00000 */
.L_x_105:
[----:B------:R-:W-:Y:S05]  /*6c50*/  WARPSYNC.ALL ;  /* 0x0000000000007948 */ /* 0x000fea0003800000 */
[----:B------:R-:W-:Y:S01]  /*6c60*/  R2UR UR4, R33 ;  /* 0x00000000210472ca */ /* 0x000fe200000e0000 */
[----:B------:R-:W-:Y:S01]  /*6c70*/  BSSY.RECONVERGENT B0, `(.L_x_106) ;  /* 0x000005b000007945 */ /* 0x000fe20003800200 */
[----:B------:R-:W-:Y:S02]  /*6c80*/  ISETP.NE.AND P6, PT, R77, RZ, PT ;  /* 0x000000ff4d00720c */ /* 0x000fe40003fc5270 */
[----:B------:R-:W-:Y:S02]  /*6c90*/  ISETP.NE.AND P0, PT, R72, RZ, PT ;  /* 0x000000ff4800720c */ /* 0x000fe40003f05270 */
[----:B------:R-:W-:Y:S02]  /*6ca0*/  MOV R3, UR51 ;  /* 0x0000003300037c02 */ /* 0x000fe40008000f00 */
[----:B------:R-:W-:Y:S05]  /*6cb0*/  MOV R0, UR37 ;  /* 0x0000002500007c02 */ /* 0x000fea0008000f00 */
[----:B------:R-:W1:Y:S02]  /*6cc0*/  LDTM.x16 R4, tmem[UR4+0x10] ;  /* 0x00001004000479ee */ /* 0x000e640008240000 */
[----:B------:R-:W-:Y:S02]  /*6cd0*/  @P6 LEA R3, R3, UR48, 0x3 ;  /* 0x0000003003036c11 */ /* 0x000fe4000f8e18ff */
[----:B------:R-:W-:Y:S02]  /*6ce0*/  @P6 SHF.L.U32 R20, R68, 0x1f, RZ ;  /* 0x0000001f44146819 */ /* 0x000fe400000006ff */
[----:B------:R-:W-:Y:S04]  /*6cf0*/  @P6 IADD3 R3, PT, PT, R3, 0xc0, RZ ;  /* 0x000000c003036810 */ /* 0x000fe80007ffe0ff */
[----:B------:R-:W-:Y:S02]  /*6d00*/  @P6 PRMT R0, R0, 0x654, R3 ;  /* 0x0000065400006816 */ /* 0x000fe40000000003 */
[----:B------:R-:W-:Y:S01]  /*6d10*/  LEA R3, R80, UR48, 0x3 ;  /* 0x0000003050037c11 */ /* 0x000fe2000f8e18ff */
[C---:B-1----:R-:W-:Y:S01]  /*6d20*/  FMUL R4, R32.reuse, R4 ;  /* 0x0000000420047220 */ /* 0x042fe20000400000 */
        /* <DEDUP_REMOVED lines=52> */
[----:B--2---:R-:W2:Y:S02]  /*7070*/  FENCE.VIEW.ASYNC.S ;  /* 0x00000000000073c6 */ /* 0x004ea40000000000 */
[----:B--2---:R-:W-:Y:S06]  /*7080*/  BAR.SYNC.DEFER_BLOCKING 0x1, 0x80 ;  /* 0x0042000000007b1d */ /* 0x004fec0000010000 */
[----:B------:R-:W-:Y:S05]  /*7090*/  @P0 BRA `(.L_x_107) ;  /* 0x0000000000600947 */ /* 0x000fea0003800000 */
[----:B------:R-:W-:Y:S02]  /*70a0*/  UIADD3 UR20, UP0, UPT, UR52, 0x880, URZ ;  /* 0x0000088034147890 */ /* 0x000fe4000ff1e0ff */
[----:B------:R-:W-:Y:S02]  /*70b0*/  UIADD3 UR14, UPT, UPT, UR42, 0x10, URZ ;  /* 0x000000102a0e7890 */ /* 0x000fe4000fffe0ff */
[----:B------:R-:W-:Y:S02]  /*70c0*/  UIADD3 UR12, UPT, UPT, UR48, 0x2200, URZ ;  /* 0x00002200300c7890 */ /* 0x000fe4000fffe0ff */
[----:B------:R-:W-:Y:S01]  /*70d0*/  UIADD3.X UR21, UPT, UPT, URZ, UR53, URZ, UP0, !UPT ;  /* 0x00000035ff157290 */ /* 0x000fe200087fe4ff */
[----:B------:R-:W-:Y:S01]  /*70e0*/  UMOV UR13, UR41 ;  /* 0x00000029000d7c82 */ /* 0x000fe20008000000 */
[----:B------:R-:W-:Y:S01]  /*70f0*/  UMOV UR15, UR36 ;  /* 0x00000024000f7c82 */ /* 0x000fe20008000000 */
[----:B------:R-:W-:Y:S02]  /*7100*/  UIADD3 UR17, UPT, UPT, UR41, 0x20, URZ ;  /* 0x0000002029117890 */ /* 0x000fe4000fffe0ff */
[----:B------:R-:W-:Y:S01]  /*7110*/  UIADD3 UR16, UPT, UPT, UR48, 0x2a00, URZ ;  /* 0x00002a0030107890 */ /* 0x000fe2000fffe0ff */
[----:B------:R-:W-:Y:S03]  /*7120*/  UMOV UR19, UR36 ;  /* 0x0000002400137c82 */ /* 0x000fe60008000000 */
[----:B------:R2:W-:Y:S01]  /*7130*/  UTMASTG.3D [UR12], [UR20] ;  /* 0x0000000c140073b5 */ /* 0x0005e20008010000 */
[----:B------:R-:W-:Y:S01]  /*7140*/  UMOV UR18, UR14 ;  /* 0x0000000e00127c82 */ /* 0x000fe20008000000 */
[----:B------:R-:W-:Y:S02]  /*7150*/  UIADD3 UR9, UPT, UPT, UR41, 0x40, URZ ;  /* 0x0000004029097890 */ /* 0x000fe4000fffe0ff */
[----:B------:R-:W-:Y:S01]  /*7160*/  UIADD3 UR8, UPT, UPT, UR48, 0x3200, URZ ;  /* 0x0000320030087890 */ /* 0x000fe2000fffe0ff */
[----:B------:R-:W-:Y:S01]  /*7170*/  UMOV UR11, UR36 ;  /* 0x00000024000b7c82 */ /* 0x000fe20008000000 */
[----:B------:R-:W-:Y:S01]  /*7180*/  UMOV UR10, UR14 ;  /* 0x0000000e000a7c82 */ /* 0x000fe20008000000 */
[----:B------:R2:W-:Y:S01]  /*7190*/  UTMASTG.3D [UR16], [UR20] ;  /* 0x00000010140073b5 */ /* 0x0005e20008010000 */
[----:B------:R-:W-:Y:S02]  /*71a0*/  UIADD3 UR5, UPT, UPT, UR41, 0x60, URZ ;  /* 0x0000006029057890 */ /* 0x000fe4000fffe0ff */
[----:B------:R-:W-:Y:S01]  /*71b0*/  UIADD3 UR4, UPT, UPT, UR48, 0x3a00, URZ ;  /* 0x00003a0030047890 */ /* 0x000fe2000fffe0ff */
[----:B------:R-:W-:Y:S01]  /*71c0*/  UMOV UR7, UR36 ;  /* 0x0000002400077c82 */ /* 0x000fe20008000000 */
[----:B------:R-:W-:Y:S01]  /*71d0*/  UMOV UR6, UR14 ;  /* 0x0000000e00067c82 */ /* 0x000fe20008000000 */
[----:B------:R2:W-:Y:S06]  /*71e0*/  UTMASTG.3D [UR8], [UR20] ;  /* 0x00000008140073b5 */ /* 0x0005ec0008010000 */
[----:B------:R2:W-:Y:S01]  /*71f0*/  UTMASTG.3D [UR4], [UR20] ;  /* 0x00000004140073b5 */ /* 0x0005e20008010000 */
[----:B------:R0:W-:Y:S01]  /*7200*/  UTMACMDFLUSH ;  /* 0x00000000000079b7 */ /* 0x0001e20000000000 */
[----:B--2---:R-:W-:Y:S04]  /*7210*/  DEPBAR.LE SB0, 0x1 ;  /* 0x000080400000791a */ /* 0x004fe80000000000 */
.L_x_107:
[----:B------:R-:W-:Y:S05]  /*7220*/  BSYNC.RECONVERGENT B0 ;  /* 0x0000000000007941 */ /* 0x000fea0003800200 */
.L_x_106:
[----:B------:R-:W-:Y:S01]  /*7230*/  BAR.SYNC.DEFER_BLOCKING 0x1, 0x80 ;  /* 0x0042000000007b1d */ /* 0x000fe20000010000 */
[----:B------:R-:W-:Y:S04]  /*7240*/  UIADD3 UR40, UPT, UPT, UR51, 0x1, URZ ;  /* 0x0000000133287890 */ /* 0x000fe8000fffe0ff */
[----:B------:R-:W-:Y:S04]  /*7250*/  UISETP.NE.AND UP0, UPT, UR40, 0x4, UPT ;  /* 0x000000042800788c */ /* 0x000fe8000bf05270 */
[----:B------:R-:W-:Y:S01]  /*7260*/  USEL UR40, UR40, URZ, UP0 ;  /* 0x000000ff28287287 */ /* 0x000fe20008000000 */
[----:B------:R2:W-:Y:S01]  /*7270*/  @P6 SYNCS.ARRIVE.TRANS64.RED.A1T0 RZ, [R0+URZ], RZ ;  /* 0x000000ff00ff69a7 */ /* 0x0005e200081004ff */
[----:B------:R-:W-:Y:S01]  /*7280*/  BSSY B1, `(.L_x_108) ;  /* 0x0000024000017945 */ /* 0x000fe20003800000 */
[----:B------:R-:W4:Y:S02]  /*7290*/  @P6 SYNCS.PHASECHK.TRANS64.TRYWAIT P0, [R3+URZ+0xa0], R20 ;  /* 0x0000a014030065a7 */ /* 0x000f2400080011ff */
[----:B----4-:R-:W-:Y:S01]  /*72a0*/  @P6 SEL R81, RZ, 0x1, !P0 ;  /* 0x00000001ff516807 */ /* 0x010fe20004000000 */
[----:B--2---:R-:W-:Y:S06]  /*72b0*/  @!P6 BRA `(.L_x_109) ;  /* 0x000000000080e947 */ /* 0x004fec0003800000 */
[----:B------:R-:W-:Y:S01]  /*72c0*/  ISETP.NE.AND P0, PT, R81, RZ, PT ;  /* 0x000000ff5100720c */ /* 0x000fe20003f05270 */
[----:B------:R-:W-:Y:S01]  /*72d0*/  BSSY B0, `(.L_x_110) ;  /* 0x0000009000007945 */ /* 0x000fe20003800000 */
[----:B------:R-:W-:Y:S11]  /*72e0*/  ISETP.NE.AND P1, PT, R82, RZ, PT ;  /* 0x000000ff5200720c */ /* 0x000ff60003f25270 */
[----:B------:R-:W-:Y:S02]  /*72f0*/  @!UPT UIADD3 URZ, UPT, UPT, URZ, URZ, URZ ;  /* 0x000000fffffff290 */ /* 0x000fe4000fffe0ff */
[C---:B-1----:R-:W-:Y:S02]  /*7300*/  @P1 IMAD R4, R80.reuse, 0x2000, R71 ;  /* 0x0000200050041824 */ /* 0x042fe400078e0247 */
[----:B------:R-:W-:Y:S01]  /*7310*/  @P1 IMAD R0, R80, 0x2000, R78 ;  /* 0x0000200050001824 */ /* 0x000fe200078e024e */
[----:B------:R-:W-:Y:S06]  /*7320*/  @P0 BRA `(.L_x_111) ;  /* 0x00000000000c0947 */ /* 0x000fec0003800000 */
[----:B------:R-:W-:Y:S04]  /*7330*/  SHF.L.U32 R6, R68, 0x1f, RZ ;  /* 0x0000001f44067819 */ /* 0x000fe800000006ff */
[----:B------:R-:W1:Y:S02]  /*7340*/  SYNCS.PHASECHK.TRANS64.TRYWAIT P0, [R3+URZ+0xa0], R6 ;  /* 0x0000a006030075a7 */ /* 0x000e6400080011ff */
[----:B-1----:R-:W-:Y:S05]  /*7350*/  @!P0 BRA `(.L_x_112) ;  /* 0x0000002000748947 */ /* 0x002fea0003800000 */
.L_x_111:
[----:B------:R-:W-:Y:S05]  /*7360*/  BSYNC B0 ;  /* 0x0000000000007941 */ /* 0x000fea0003800000 */
.L_x_110:
[----:B------:R-:W-:Y:S11]  /*7370*/  ISETP.NE.AND P0, PT, R82, RZ, PT ;  /* 0x000000ff5200720c */ /* 0x000ff60003f05270 */
[----:B------:R-:W-:Y:S02]  /*7380*/  @!UPT UIADD3 URZ, UPT, UPT, URZ, URZ, URZ ;  /* 0x000000fffffff290 */ /* 0x000fe4000fffe0ff */
[----:B------:R2:W4:Y:S01]  /*7390*/  @P0 LDS R34, [R4] ;  /* 0x0000000004220984 */ /* 0x0005220000000800 */
[C---:B-1----:R-:W-:Y:S01]  /*73a0*/  @P0 IMAD R3, R80.reuse, 0x2000, R69 ;  /* 0x0000200050030824 */ /* 0x042fe200078e0245 */
[C---:B------:R-:W-:Y:S01]  /*73b0*/  @P0 LEA R5, R80.reuse, R74, 0xd ;  /* 0x0000004a50050211 */ /* 0x040fe200078e68ff */
[----:B------:R-:W-:Y:S01]  /*73c0*/  VIADD R80, R80, 0x1 ;  /* 0x0000000150507836 */ /* 0x000fe20000000000 */
        /* <DEDUP_REMOVED lines=14> */
[----:B----4-:R2:W1:Y:S02]  /*74b0*/  @P0 LDS R50, [R5+0x600] ;  /* 0x0006000005320984 */ /* 0x0104640000000800 */
.L_x_109:
[----:B------:R-:W-:Y:S05]  /*74c0*/  BSYNC B1 ;  /* 0x0000000000017941 */ /* 0x000fea0003800000 */
.L_x_108:
[----:B--2---:R-:W-:Y:S05]  /*74d0*/  VIADD R0, R33, 0x20 ;  /* 0x0000002021007836 */ /* 0x004fea0000000000 */
[----:B------:R-:W-:Y:S04]  /*74e0*/  SHF.R.U32.HI R0, RZ, 0x15, R0 ;  /* 0x00000015ff007819 */ /* 0x000fe80000011600 */
[----:B------:R-:W-:Y:S11]  /*74f0*/  LOP3.LUT P0, RZ, R0, 0x3, R63, 0x48, !PT ;  /* 0x0000000300ff7812 */ /* 0x000ff6000780483f */
[----:B------:R-:W-:Y:S02]  /*7500*/  @!UPT UIADD3 URZ, UPT, UPT, URZ, URZ, URZ ;  /* 0x000000fffffff290 */ /* 0x000fe4000fffe0ff */
[----:B------:R-:W-:Y:S05]  /*7510*/  @!P0 BRA `(.L_x_113) ;  /* 0x0000000000408947 */ /* 0x000fea0003800000 */
[----:B------:R-:W2:Y:S01]  /*7520*/  LDCU.64 UR8, c[0x4][0x70] ;  /* 0x01000e00ff0877ac */ /* 0x000ea20008000a00 */
[----:B-1----:R-:W-:Y:S01]  /*7530*/  MOV R15, 0x0 ;  /* 0x00000000000f7802 */ /* 0x002fe20000000f00 */
[----:B------:R-:W-:Y:S02]  /*7540*/  HFMA2 R12, -RZ, RZ, 0, 5.9604644775390625e-08 ;  /* 0x00000001ff0c7431 */ /* 0x000fe400000001ff */
[----:B------:R-:W-:Y:S02]  /*7550*/  IMAD.MOV.U32 R8, RZ, RZ, 0x192 ;  /* 0x00000192ff087424 */ /* 0x000fe400078e00ff */
[----:B------:R-:W-:Y:S01]  /*7560*/  IMAD.MOV.U32 R13, RZ, RZ, RZ ;  /* 0x000000ffff0d7224 */ /* 0x000fe200078e00ff */
[----:B------:R-:W1:Y:S01]  /*7570*/  LDCU.64 UR6, c[0x4][0x78] ;  /* 0x01000f00ff0677ac */ /* 0x000e620008000a00 */
[----:B------:R-:W4:Y:S01]  /*7580*/  LDC.64 R14, c[0x4][R15] ;  /* 0x010000000f0e7b82 */ /* 0x000f220000000a00 */
[----:B------:R-:W5:Y:S01]  /*7590*/  LDCU.64 UR4, c[0x4][0x10] ;  /* 0x01000200ff0477ac */ /* 0x000f620008000a00 */
[----:B--2---:R-:W-:Y:S01]  /*75a0*/  MOV R5, UR9 ;  /* 0x0000000900057c02 */ /* 0x004fe20008000f00 */
[----:B------:R-:W-:Y:S01]  /*75b0*/  IMAD.U32 R4, RZ, RZ, UR8 ;  /* 0x00000008ff047e24 */ /* 0x000fe2000f8e00ff */
[----:B-1----:R-:W-:Y:S01]  /*75c0*/  MOV R7, UR7 ;  /* 0x0000000700077c02 */ /* 0x002fe20008000f00 */
[----:B------:R-:W-:Y:S01]  /*75d0*/  IMAD.U32 R6, RZ, RZ, UR6 ;  /* 0x00000006ff067e24 */ /* 0x000fe2000f8e00ff */
[----:B-----5:R-:W-:Y:S01]  /*75e0*/  MOV R11, UR5 ;  /* 0x00000005000b7c02 */ /* 0x020fe20008000f00 */
[----:B------:R-:W-:Y:S02]  /*75f0*/  IMAD.U32 R10, RZ, RZ, UR4 ;  /* 0x00000004ff0a7e24 */ /* 0x000fe4000f8e00ff */
[----:B------:R-:W-:Y:S07]  /*7600*/  LEPC R20, `(.L_x_113) ;  /* 0x000000001014794e */ /* 0x000fee0000000000 */
[----:B---34-:R-:W-:Y:S05]  /*7610*/  CALL.ABS.NOINC R14 ;  /* 0x000000000e007343 */ /* 0x018fea0003c00000 */
.L_x_113:
[----:B------:R-:W-:Y:S05]  /*7620*/  WARPSYNC.ALL ;  /* 0x0000000000007948 */ /* 0x000fea0003800000 */
[----:B------:R-:W-:Y:S01]  /*7630*/  R2UR UR4, R33 ;  /* 0x00000000210472ca */ /* 0x000fe200000e0000 */
[----:B------:R-:W-:Y:S01]  /*7640*/  BSSY.RECONVERGENT B0, `(.L_x_114) ;  /* 0x000005b000007945 */ /* 0x000fe20003800200 */
[----:B------:R-:W-:Y:S02]  /*7650*/  ISETP.NE.AND P6, PT, R77, RZ, PT ;  /* 0x000000ff4d00720c */ /* 0x000fe40003fc5270 */
[----:B------:R-:W-:Y:S02]  /*7660*/  ISETP.NE.AND P0, PT, R72, RZ, PT ;  /* 0x000000ff4800720c */ /* 0x000fe40003f05270 */
[----:B------:R-:W-:Y:S02]  /*7670*/  MOV R3, UR40 ;  /* 0x0000002800037c02 */ /* 0x000fe40008000f00 */
[----:B------:R-:W-:Y:S02]  /*7680*/  MOV R0, UR37 ;  /* 0x0000002500007c02 */ /* 0x000fe40008000f00 */
[----:B------:R-:W-:Y:S03]  /*7690*/  LEA R20, R80, UR48, 0x3 ;  /* 0x0000003050147c11 */ /* 0x000fe6000f8e18ff */
[----:B-1----:R-:W1:Y:S02]  /*76a0*/  LDTM.x16 R4, tmem[UR4+0x20] ;  /* 0x00002004000479ee */ /* 0x002e640008240000 */
[----:B------:R-:W-:Y:S04]  /*76b0*/  @P6 LEA R3, R3, UR48, 0x3 ;  /* 0x0000003003036c11 */ /* 0x000fe8000f8e18ff */
[----:B------:R-:W-:Y:S04]  /*76c0*/  @P6 IADD3 R3, PT, PT, R3, 0xc0, RZ ;  /* 0x000000c003036810 */ /* 0x000fe80007ffe0ff */
[----:B------:R-:W-:Y:S02]  /*76d0*/  @P6 PRMT R0, R0, 0x654, R3 ;  /* 0x0000065400006816 */ /* 0x000fe40000000003 */
[----:B------:R-:W-:Y:S01]  /*76e0*/  @P6 SHF.L.U32 R3, R68, 0x1f, RZ ;  /* 0x0000001f44036819 */ /* 0x000fe200000006ff */
        /* <DEDUP_REMOVED lines=80> */
.L_x_115:
[----:B------:R-:W-:Y:S05]  /*7bf0*/  BSYNC.RECONVERGENT B0 ;  /* 0x0000000000007941 */ /* 0x000fea0003800200 */
.L_x_114:
        /* <DEDUP_REMOVED lines=19> */
.L_x_119:
[----:B------:R-:W-:Y:S05]  /*7d30*/  BSYNC B0 ;  /* 0x0000000000007941 */ /* 0x000fea0003800000 */
.L_x_118:
[----:B------:R-:W-:Y:S11]  /*7d40*/  ISETP.NE.AND P0, PT, R82, RZ, PT ;  /* 0x000000ff5200720c */ /* 0x000ff60003f05270 */
[----:B------:R-:W-:Y:S02]  /*7d50*/  @!UPT UIADD3 URZ, UPT, UPT, URZ, URZ, URZ ;  /* 0x000000fffffff290 */ /* 0x000fe4000fffe0ff */
[----:B------:R2:W4:Y:S01]  /*7d60*/  @P0 LDS R34, [R4] ;  /* 0x0000000004220984 */ /* 0x0005220000000800 */
[C---:B-1----:R-:W-:Y:S01]  /*7d70*/  @P0 IMAD R3, R80.reuse, 0x2000, R69 ;  /* 0x0000200050030824 */ /* 0x042fe200078e0245 */
[----:B------:R-:W-:Y:S02]  /*7d80*/  @P0 LEA R80, R80, R74, 0xd ;  /* 0x0000004a50500211 */ /* 0x000fe400078e68ff */
        /* <DEDUP_REMOVED lines=15> */
.L_x_117:
[----:B------:R-:W-:Y:S05]  /*7e80*/  BSYNC B1 ;  /* 0x0000000000017941 */ /* 0x000fea0003800000 */
.L_x_116:
        /* <DEDUP_REMOVED lines=21> */
.L_x_121:
[----:B------:R-:W-:Y:S01]  /*7fe0*/  ISETP.NE.AND P0, PT, R72, RZ, PT ;  /* 0x000000ff4800720c */ /* 0x000fe20003f05270 */
[----:B------:R-:W-:Y:S05]  /*7ff0*/  WARPSYNC.ALL ;  /* 0x0000000000007948 */ /* 0x000fea0003800000 */
[----:B------:R-:W-:Y:S01]  /*8000*/  R2UR UR4, R33 ;  /* 0x00000000210472ca */ /* 0x000fe200000e0000 */
[----:B------:R-:W-:Y:S01]  /*8010*/  BSSY.RECONVERGENT B0, `(.L_x_122) ;  /* 0x0000057000007945 */ /* 0x000fe20003800200 */
[----:B------:R-:W-:Y:S11]  /*8020*/  R2UR UR5, R79 ;  /* 0x000000004f0572ca */ /* 0x000ff600000e0000 */
[----:B-1----:R-:W1:Y:S01]  /*8030*/  LDTM.x16 R4, tmem[UR4+0x30] ;  /* 0x00003004000479ee */ /* 0x002e620008240000 */
[----:B------:R-:W-:Y:S01]  /*8040*/  NOP ;  /* 0x0000000000007918 */ /* 0x000fe20000000000 */
[----:B------:R-:W-:Y:S04]  /*8050*/  UIADD3 UR5, UPT, UPT, UR5, 0x120, URZ ;  /* 0x0000012005057890 */ /* 0x000fe8000fffe0ff */
[----:B------:R-:W-:Y:S09]  /*8060*/  UPRMT UR5, UR37, 0x654, UR5 ;  /* 0x0000065425057896 */ /* 0x000ff20008000005 */
[----:B-1----:R-:W-:Y:S01]  /*8070*/  SYNCS.ARRIVE.TRANS64.RED.A1T0 RZ, [UR5], RZ ;  /* 0x000000ffffff79a7 */ /* 0x002fe20008100405 */
[C---:B------:R-:W-:Y:S01]  /*8080*/  FMUL R4, R32.reuse, R4 ;  /* 0x0000000420047220 */ /* 0x040fe20000400000 */
        /* <DEDUP_REMOVED lines=79> */
.L_x_123:
[----:B------:R-:W-:Y:S05]  /*8580*/  BSYNC.RECONVERGENT B0 ;  /* 0x0000000000007941 */ /* 0x000fea0003800200 */
.L_x_122:
[----:B------:R-:W-:Y:S01]  /*8590*/  BAR.SYNC.DEFER_BLOCKING 0x1, 0x80 ;  /* 0x0042000000007b1d */ /* 0x000fe20000010000 */
[----:B------:R-:W-:Y:S01]  /*85a0*/  UISETP.NE.AND UP0, UPT, UR49, -0x4, UPT ;  /* 0xfffffffc3100788c */ /* 0x000fe2000bf05270 */
[----:B------:R-:W-:Y:S08]  /*85b0*/  IADD3 R0, PT, PT, R30, 0x1, RZ ;  /* 0x000000011e007810 */ /* 0x000ff00007ffe0ff */
[----:B------:R-:W-:Y:S05]  /*85c0*/  BRA.U !UP0, `(.L_x_124) ;  /* 0x0000000108287547 */ /* 0x000fea000b800000 */
[----:B------:R-:W-:Y:S01]  /*85d0*/  ISETP.NE.AND P0, PT, R77, RZ, PT ;  /* 0x000000ff4d00720c */ /* 0x000fe20003f05270 */
[----:B-1----:R-:W-:Y:S01]  /*85e0*/  IMAD.U32 R4, RZ, RZ, UR51 ;  /* 0x00000033ff047e24 */ /* 0x002fe2000f8e00ff */
[----:B------:R-:W-:Y:S01]  /*85f0*/  UIADD3 UR51, UPT, UPT, UR51, 0x1, URZ ;  /* 0x0000000133337890 */ /* 0x000fe2000fffe0ff */
[----:B------:R-:W-:Y:S03]  /*8600*/  IMAD.U32 R3, RZ, RZ, UR37 ;  /* 0x00000025ff037e24 */ /* 0x000fe6000f8e00ff */
[----:B------:R-:W-:Y:S04]  /*8610*/  UISETP.NE.AND UP0, UPT, UR51, 0x4, UPT ;  /* 0x000000043300788c */ /* 0x000fe8000bf05270 */
[----:B------:R-:W-:Y:S03]  /*8620*/  USEL UR51, UR51, URZ, UP0 ;  /* 0x000000ff33337287 */ /* 0x000fe60008000000 */
[----:B------:R-:W-:Y:S05]  /*8630*/  @P0 LEA R4, R4, UR48, 0x3 ;  /* 0x0000003004040c11 */ /* 0x000fea000f8e18ff */
[----:B------:R-:W-:Y:S05]  /*8640*/  @P0 VIADD R4, R4, 0xc0 ;  /* 0x000000c004040836 */ /* 0x000fea0000000000 */
[----:B------:R-:W-:Y:S04]  /*8650*/  @P0 PRMT R3, R3, 0x654, R4 ;  /* 0x0000065403030816 */ /* 0x000fe80000000004 */
[----:B------:R2:W-:Y:S03]  /*8660*/  @P0 SYNCS.ARRIVE.TRANS64.RED.A1T0 RZ, [R3+URZ], RZ ;  /* 0x000000ff03ff09a7 */ /* 0x0005e600081004ff */
.L_x_124:
[----:B------:R-:W-:Y:S01]  /*8670*/  ISETP.NE.AND P2, PT, R73, RZ, PT ;  /* 0x000000ff4900720c */ /* 0x000fe20003f45270 */
[----:B--2---:R-:W-:Y:S01]  /*8680*/  IMAD.IADD R3, R29, 0x1, R58 ;  /* 0x000000011d037824 */ /* 0x004fe200078e023a */
[----:B------:R-:W-:Y:S01]  /*8690*/  ISETP.NE.AND P0, PT, R76, 0x2, PT ;  /* 0x000000024c00780c */ /* 0x000fe20003f05270 */
[----:B------:R-:W-:Y:S01]  /*86a0*/  UIADD3 UR49, UPT, UPT, UR49, 0x4, URZ ;  /* 0x0000000431317890 */ /* 0x000fe2000fffe0ff */
[----:B------:R-:W-:Y:S01]  /*86b0*/  ISETP.NE.AND P1, PT, R0, 0x2, PT ;  /* 0x000000020000780c */ /* 0x000fe20003f25270 */
[----:B------:R-:W-:Y:S01]  /*86c0*/  IMAD.IADD R33, R27, 0x1, R51 ;  /* 0x000000011b217824 */ /* 0x000fe200078e0233 */
[----:B------:R-:W-:Y:S02]  /*86d0*/  R2UR UR11, R3 ;  /* 0x00000000030b72ca */ /* 0x000fe400000e0000 */
[----:B------:R-:W-:Y:S02]  /*86e0*/  SEL R3, RZ, 0x1, P0 ;  /* 0x00000001ff037807 */ /* 0x000fe40000000000 */
[----:B-1----:R-:W-:Y:S02]  /*86f0*/  SEL R4, RZ, 0x1, P1 ;  /* 0x00000001ff047807 */ /* 0x002fe40000800000 */
[----:B------:R-:W-:Y:S02]  /*8700*/  LOP3.LUT R66, R66, R3, RZ, 0x3c, !PT ;  /* 0x0000000342427212 */ /* 0x000fe400078e3cff */
[----:B------:R-:W-:Y:S02]  /*8710*/  @P2 R2UR UR36, R65 ;  /* 0x00000000412422ca */ /* 0x000fe400000e0000 */
[----:B------:R-:W-:Y:S02]  /*8720*/  LOP3.LUT R67, R67, R4, RZ, 0x3c, !PT ;  /* 0x0000000443437212 */ /* 0x000fe400078e3cff */
[----:B------:R-:W-:Y:S02]  /*8730*/  SEL R76, R76, RZ, P0 ;  /* 0x000000ff4c4c7207 */ /* 0x000fe40000000000 */
[----:B------:R-:W-:Y:S01]  /*8740*/  SEL R30, R0, RZ, P1 ;  /* 0x000000ff001e7207 */ /* 0x000fe20000800000 */
[----:B------:R-:W-:Y:S08]  /*8750*/  @P2 BRA `(.L_x_125) ;  /* 0xffffffc800d42947 */ /* 0x000ff0000383ffff */
[----:B------:R-:W-:-:S09]  /*8760*/  UISETP.NE.AND UP0, UPT, UR50, URZ, UPT ;  /* 0x000000ff3200728c */ /* 0x000fd2000bf05270 */
[----:B------:R-:W-:Y:S05]  /*8770*/  BRA.U !UP0, `(.L_x_126) ;  /* 0x0000000108487547 */ /* 0x000fea000b800000 */
[----:B------:R-:W1:Y:S02]  /*8780*/  LDCU.64 UR4, c[0x0][0xa90] ;  /* 0x00015200ff0477ac */ /* 0x000e640008000a00 */
[----:B-1----:R-:W-:-:S04]  /*8790*/  UISETP.NE.U32.AND UP0, UPT, UR4, URZ, UPT ;  /* 0x000000ff0400728c */ /* 0x002fc8000bf05070 */
[----:B------:R-:W-:-:S09]  /*87a0*/  UISETP.NE.AND.EX UP0, UPT, UR5, URZ, UPT, UP0 ;  /* 0x000000ff0500728c */ /* 0x000fd2000bf05300 */
[----:B------:R-:W-:Y:S05]  /*87b0*/  BRA.U UP0, `(.L_x_127) ;  /* 0x00000001000c7547 */ /* 0x000fea000b800000 */
[----:B------:R-:W-:-:S13]  /*87c0*/  FSETP.NEU.AND P0, PT, R35, RZ, PT ;  /* 0x000000ff2300720b */ /* 0x000fda0003f0d000 */
[----:B------:R-:W-:Y:S05]  /*87d0*/  @!P0 EXIT ;  /* 0x000000000000894d */ /* 0x000fea0003800000 */
[----:B------:R-:W-:Y:S05]  /*87e0*/  BRA `(.L_x_126) ;  /* 0x00000000002c7947 */ /* 0x000fea0003800000 */
.L_x_127:
[----:B------:R-:W-:Y:S01]  /*87f0*/  ISETP.NE.AND P0, PT, R75, RZ, PT ;  /* 0x000000ff4b00720c */ /* 0x000fe20003f05270 */
[----:B------:R-:W-:-:S12]  /*8800*/  BSSY.RECONVERGENT B0, `(.L_x_126) ;  /* 0x0000009000007945 */ /* 0x000fd80003800200 */
[----:B------:R-:W-:Y:S05]  /*8810*/  @P0 BRA `(.L_x_128) ;  /* 0x0000000000140947 */ /* 0x000fea0003800000 */
[----:B------:R-:W1:Y:S02]  /*8820*/  LDCU.64 UR4, c[0x0][0xa88] ;  /* 0x00015100ff0477ac */ /* 0x000e640008000a00 */
[----:B-1----:R-:W-:-:S04]  /*8830*/  ISETP.NE.U32.AND P0, PT, RZ, UR4, PT ;  /* 0x00000004ff007c0c */ /* 0x002fc8000bf05070 */
[----:B------:R-:W-:-:S13]  /*8840*/  ISETP.NE.AND.EX P0, PT, RZ, UR5, PT, P0 ;  /* 0x00000005ff007c0c */ /* 0x000fda000bf05300 */
[----:B------:R-:W-:Y:S05]  /*8850*/  @!P0 EXIT ;  /* 0x000000000000894d */ /* 0x000fea0003800000 */
[----:B------:R-:W-:Y:S05]  /*8860*/  BRA `(.L_x_129) ;  /* 0x0000000000087947 */ /* 0x000fea0003800000 */
.L_x_128:
[----:B------:R-:W-:-:S13]  /*8870*/  FSETP.NEU.AND P0, PT, R35, RZ, PT ;  /* 0x000000ff2300720b */ /* 0x000fda0003f0d000 */
[----:B------:R-:W-:Y:S05]  /*8880*/  @!P0 EXIT ;  /* 0x000000000000894d */ /* 0x000fea0003800000 */
.L_x_129:
[----:B------:R-:W-:Y:S05]  /*8890*/  BSYNC.RECONVERGENT B0 ;  /* 0x0000000000007941 */ /* 0x000fea0003800200 */
.L_x_126:
[----:B------:R-:W-:Y:S01]  /*88a0*/  ULEA UR4, UR51, UR48, 0x3 ;  /* 0x0000003033047291 */ /* 0x000fe2000f8e18ff */
[----:B------:R-:W-:-:S04]  /*88b0*/  DEPBAR.LE SB0, 0x0 ;  /* 0x000080000000791a */ /* 0x000fc80000000000 */
[----:B------:R-:W-:-:S04]  /*88c0*/  UIADD3 UR4, UPT, UPT, UR4, 0xc0, URZ ;  /* 0x000000c004047890 */ /* 0x000fc8000fffe0ff */
[----:B------:R-:W-:-:S09]  /*88d0*/  UPRMT UR4, UR37, 0x654, UR4 ;  /* 0x0000065425047896 */ /* 0x000fd20008000004 */
[----:B------:R-:W-:Y:S01]  /*88e0*/  SYNCS.ARRIVE.TRANS64.RED.A1T0 RZ, [UR4], RZ ;  /* 0x000000ffffff79a7 */ /* 0x000fe20008100404 */
[----:B------:R-:W-:Y:S05]  /*88f0*/  EXIT ;  /* 0x000000000000794d */ /* 0x000fea0003800000 */
.L_x_20:
[----:B----4-:R4:W1:Y:S02]  /*8900*/  SYNCS.PHASECHK.TRANS64.TRYWAIT P0, [R4+URZ+0x140], R5 ;  /* 0x00014005040075a7 */ /* 0x01086400080011ff */
[----:B-1----:R-:W-:Y:S05]  /*8910*/  @!P0 NANOSLEEP.SYNCS 0x989680 ;  /* 0x009896800000895d */ /* 0x002fea0003900000 */
[----:B------:R-:W1:Y:S02]  /*8920*/  @!P0 SYNCS.PHASECHK.TRANS64 P0, [R4+URZ+0x140], R5 ;  /* 0x00014005040085a7 */ /* 0x000e6400080010ff */
[----:B-1----:R-:W-:Y:S05]  /*8930*/  @!P0 BRA `(.L_x_20) ;  /* 0xfffffffc00f08947 */ /* 0x002fea000383ffff */
[----:B------:R-:W-:Y:S05]  /*8940*/  BRA `(.L_x_130) ;  /* 0xffffff8c00507947 */ /* 0x000fea000383ffff */
.L_x_23:
[----:B------:R-:W-:-:S07]  /*8950*/  MOV R4, UR33 ;  /* 0x0000002100047c02 */ /* 0x000fce0008000f00 */
.L_x_131:
[----:B-1----:R1:W2:Y:S02]  /*8960*/  SYNCS.PHASECHK.TRANS64.TRYWAIT P0, [R4+URZ+0x50], R5 ;  /* 0x00005005040075a7 */ /* 0x0022a400080011ff */
[----:B--2---:R-:W-:Y:S05]  /*8970*/  @!P0 NANOSLEEP.SYNCS 0x989680 ;  /* 0x009896800000895d */ /* 0x004fea0003900000 */
[----:B------:R-:W2:Y:S02]  /*8980*/  @!P0 SYNCS.PHASECHK.TRANS64 P0, [R4+URZ+0x50], R5 ;  /* 0x00005005040085a7 */ /* 0x000ea400080010ff */
[----:B--2---:R-:W-:Y:S05]  /*8990*/  @!P0 BRA `(.L_x_131) ;  /* 0xfffffffc00f08947 */ /* 0x004fea000383ffff */
[----:B------:R-:W-:Y:S05]  /*89a0*/  BRA `(.L_x_22) ;  /* 0xffffff8c00b07947 */ /* 0x000fea000383ffff */
.L_x_26:
[----:B-1----:R1:W2:Y:S02]  /*89b0*/  SYNCS.PHASECHK.TRANS64.TRYWAIT P0, [R8+URZ+0xf0], R5 ;  /* 0x0000f005080075a7 */ /* 0x0022a400080011ff */
[----:B--2---:R-:W-:Y:S05]  /*89c0*/  @!P0 NANOSLEEP.SYNCS 0x989680 ;  /* 0x009896800000895d */ /* 0x004fea0003900000 */
[----:B------:R-:W2:Y:S02]  /*89d0*/  @!P0 SYNCS.PHASECHK.TRANS64 P0, [R8+URZ+0xf0], R5 ;  /* 0x0000f005080085a7 */ /* 0x000ea400080010ff */
[----:B--2---:R-:W-:Y:S05]  /*89e0*/  @!P0 BRA `(.L_x_26) ;  /* 0xfffffffc00f08947 */ /* 0x004fea000383ffff */
[----:B------:R-:W-:Y:S05]  /*89f0*/  BRA `(.L_x_132) ;  /* 0xffffff9000507947 */ /* 0x000fea000383ffff */
.L_x_30:
[----:B------:R-:W-:-:S07]  /*8a00*/  MOV R0, UR4 ;  /* 0x0000000400007c02 */ /* 0x000fce0008000f00 */
.L_x_133:
[----:B-1----:R1:W2:Y:S02]  /*8a10*/  SYNCS.PHASECHK.TRANS64.TRYWAIT P0, [R0+URZ], R3 ;  /* 0x00000003000075a7 */ /* 0x0022a400080011ff */
[----:B--2---:R-:W-:Y:S05]  /*8a20*/  @!P0 NANOSLEEP.SYNCS 0x989680 ;  /* 0x009896800000895d */ /* 0x004fea0003900000 */
[----:B------:R-:W2:Y:S02]  /*8a30*/  @!P0 SYNCS.PHASECHK.TRANS64 P0, [R0+URZ], R3 ;  /* 0x00000003000085a7 */ /* 0x000ea400080010ff */
[----:B--2---:R-:W-:Y:S05]  /*8a40*/  @!P0 BRA `(.L_x_133) ;  /* 0xfffffffc00f08947 */ /* 0x004fea000383ffff */
[----:B------:R-:W-:Y:S05]  /*8a50*/  BRA `(.L_x_134) ;  /* 0xffffff9400c47947 */ /* 0x000fea000383ffff */
.L_x_31:
[----:B------:R-:W-:-:S07]  /*8a60*/  MOV R0, UR4 ;  /* 0x0000000400007c02 */ /* 0x000fce0008000f00 */
.L_x_135:
[----:B-1----:R1:W2:Y:S02]  /*8a70*/  SYNCS.PHASECHK.TRANS64.TRYWAIT P0, [R0+URZ], R3 ;  /* 0x00000003000075a7 */ /* 0x0022a400080011ff */
[----:B--2---:R-:W-:Y:S05]  /*8a80*/  @!P0 NANOSLEEP.SYNCS 0x989680 ;  /* 0x009896800000895d */ /* 0x004fea0003900000 */
[----:B------:R-:W2:Y:S02]  /*8a90*/  @!P0 SYNCS.PHASECHK.TRANS64 P0, [R0+URZ], R3 ;  /* 0x00000003000085a7 */ /* 0x000ea400080010ff */
[----:B--2---:R-:W-:Y:S05]  /*8aa0*/  @!P0 BRA `(.L_x_135) ;  /* 0xfffffffc00f08947 */ /* 0x004fea000383ffff */
[----:B------:R-:W-:Y:S05]  /*8ab0*/  BRA `(.L_x_136) ;  /* 0xffffff9400d07947 */ /* 0x000fea000383ffff */
.L_x_32:
[----:B------:R-:W-:-:S07]  /*8ac0*/  MOV R0, UR4 ;  /* 0x0000000400007c02 */ /* 0x000fce0008000f00 */
.L_x_137:
[----:B-1----:R1:W2:Y:S02]  /*8ad0*/  SYNCS.PHASECHK.TRANS64.TRYWAIT P0, [R0+URZ], R3 ;  /* 0x00000003000075a7 */ /* 0x0022a400080011ff */
[----:B--2---:R-:W-:Y:S05]  /*8ae0*/  @!P0 NANOSLEEP.SYNCS 0x989680 ;  /* 0x009896800000895d */ /* 0x004fea0003900000 */
[----:B------:R-:W2:Y:S02]  /*8af0*/  @!P0 SYNCS.PHASECHK.TRANS64 P0, [R0+URZ], R3 ;  /* 0x00000003000085a7 */ /* 0x000ea400080010ff */
[----:B--2---:R-:W-:Y:S05]  /*8b00*/  @!P0 BRA `(.L_x_137) ;  /* 0xfffffffc00f08947 */ /* 0x004fea000383ffff */
[----:B------:R-:W-:Y:S05]  /*8b10*/  BRA `(.L_x_138) ;  /* 0xffffff9400dc7947 */ /* 0x000fea000383ffff */
.L_x_33:
[----:B------:R-:W-:-:S07]  /*8b20*/  MOV R0, UR4 ;  /* 0x0000000400007c02 */ /* 0x000fce0008000f00 */
.L_x_139:
[----:B-1----:R1:W2:Y:S02]  /*8b30*/  SYNCS.PHASECHK.TRANS64.TRYWAIT P0, [R0+URZ], R3 ;  /* 0x00000003000075a7 */ /* 0x0022a400080011ff */
[----:B--2---:R-:W-:Y:S05]  /*8b40*/  @!P0 NANOSLEEP.SYNCS 0x989680 ;  /* 0x009896800000895d */ /* 0x004fea0003900000 */
[----:B------:R-:W2:Y:S02]  /*8b50*/  @!P0 SYNCS.PHASECHK.TRANS64 P0, [R0+URZ], R3 ;  /* 0x00000003000085a7 */ /* 0x000ea400080010ff */
[----:B--2---:R-:W-:Y:S05]  /*8b60*/  @!P0 BRA `(.L_x_139) ;  /* 0xfffffffc00f08947 */ /* 0x004fea000383ffff */
[----:B------:R-:W-:Y:S05]  /*8b70*/  BRA `(.L_x_140) ;  /* 0xffffff9400e87947 */ /* 0x000fea000383ffff */
.L_x_34:
[----:B------:R-:W-:-:S07]  /*8b80*/  MOV R0, UR4 ;  /* 0x0000000400007c02 */ /* 0x000fce0008000f00 */
.L_x_141:
[----:B-1----:R1:W2:Y:S02]  /*8b90*/  SYNCS.PHASECHK.TRANS64.TRYWAIT P0, [R0+URZ], R3 ;  /* 0x00000003000075a7 */ /* 0x0022a400080011ff */
[----:B--2---:R-:W-:Y:S05]  /*8ba0*/  @!P0 NANOSLEEP.SYNCS 0x989680 ;  /* 0x009896800000895d */ /* 0x004fea0003900000 */
[----:B------:R-:W2:Y:S02]  /*8bb0*/  @!P0 SYNCS.PHASECHK.TRANS64 P0, [R0+URZ], R3 ;  /* 0x00000003000085a7 */ /* 0x000ea400080010ff */
[----:B--2---:R-:W-:Y:S05]  /*8bc0*/  @!P0 BRA `(.L_x_141) ;  /* 0xfffffffc00f08947 */ /* 0x004fea000383ffff */
[----:B------:R-:W-:Y:S05]  /*8bd0*/  BRA `(.L_x_142) ;  /* 0xffffff9400f47947 */ /* 0x000fea000383ffff */
.L_x_35:
[----:B------:R-:W-:-:S07]  /*8be0*/  MOV R0, UR4 ;  /* 0x0000000400007c02 */ /* 0x000fce0008000f00 */
.L_x_143:
[----:B-1----:R1:W2:Y:S02]  /*8bf0*/  SYNCS.PHASECHK.TRANS64.TRYWAIT P0, [R0+URZ], R3 ;  /* 0x00000003000075a7 */ /* 0x0022a400080011ff */
[----:B--2---:R-:W-:Y:S05]  /*8c00*/  @!P0 NANOSLEEP.SYNCS 0x989680 ;  /* 0x009896800000895d */ /* 0x004fea0003900000 */
[----:B------:R-:W2:Y:S02]  /*8c10*/  @!P0 SYNCS.PHASECHK.TRANS64 P0, [R0+URZ], R3 ;  /* 0x00000003000085a7 */ /* 0x000ea400080010ff */
[----:B--2---:R-:W-:Y:S05]  /*8c20*/  @!P0 BRA `(.L_x_143) ;  /* 0xfffffffc00f08947 */ /* 0x004fea000383ffff */
[----:B------:R-:W-:Y:S05]  /*8c30*/  BRA `(.L_x_144) ;  /* 0xffffff9800007947 */ /* 0x000fea000383ffff */
.L_x_36:
[----:B------:R-:W-:-:S07]  /*8c40*/  MOV R0, UR4 ;  /* 0x0000000400007c02 */ /* 0x000fce0008000f00 */
.L_x_145:
[----:B-1----:R1:W2:Y:S02]  /*8c50*/  SYNCS.PHASECHK.TRANS64.TRYWAIT P0, [R0+URZ], R3 ;  /* 0x00000003000075a7 */ /* 0x0022a400080011ff */
[----:B--2---:R-:W-:Y:S05]  /*8c60*/  @!P0 NANOSLEEP.SYNCS 0x989680 ;  /* 0x009896800000895d */ /* 0x004fea0003900000 */
[----:B------:R-:W2:Y:S02]  /*8c70*/  @!P0 SYNCS.PHASECHK.TRANS64 P0, [R0+URZ], R3 ;  /* 0x00000003000085a7 */ /* 0x000ea400080010ff */
[----:B--2---:R-:W-:Y:S05]  /*8c80*/  @!P0 BRA `(.L_x_145) ;  /* 0xfffffffc00f08947 */ /* 0x004fea000383ffff */
[----:B------:R-:W-:Y:S05]  /*8c90*/  BRA `(.L_x_146) ;  /* 0xffffff98000c7947 */ /* 0x000fea000383ffff */
.L_x_37:
[----:B------:R-:W-:-:S07]  /*8ca0*/  MOV R0, UR4 ;  /* 0x0000000400007c02 */ /* 0x000fce0008000f00 */
.L_x_147:
[----:B-1----:R1:W2:Y:S02]  /*8cb0*/  SYNCS.PHASECHK.TRANS64.TRYWAIT P0, [R0+URZ], R3 ;  /* 0x00000003000075a7 */ /* 0x0022a400080011ff */
[----:B--2---:R-:W-:Y:S05]  /*8cc0*/  @!P0 NANOSLEEP.SYNCS 0x989680 ;  /* 0x009896800000895d */ /* 0x004fea0003900000 */
[----:B------:R-:W2:Y:S02]  /*8cd0*/  @!P0 SYNCS.PHASECHK.TRANS64 P0, [R0+URZ], R3 ;  /* 0x00000003000085a7 */ /* 0x000ea400080010ff */
[----:B--2---:R-:W-:Y:S05]  /*8ce0*/  @!P0 BRA `(.L_x_147) ;  /* 0xfffffffc00f08947 */ /* 0x004fea000383ffff */
[----:B------:R-:W-:Y:S05]  /*8cf0*/  BRA `(.L_x_148) ;  /* 0xffffff9800187947 */ /* 0x000fea000383ffff */
.L_x_38:
[----:B------:R-:W-:-:S07]  /*8d00*/  MOV R0, UR4 ;  /* 0x0000000400007c02 */ /* 0x000fce0008000f00 */
.L_x_149:
[----:B-1----:R1:W2:Y:S02]  /*8d10*/  SYNCS.PHASECHK.TRANS64.TRYWAIT P0, [R0+URZ], R3 ;  /* 0x00000003000075a7 */ /* 0x0022a400080011ff */
[----:B--2---:R-:W-:Y:S05]  /*8d20*/  @!P0 NANOSLEEP.SYNCS 0x989680 ;  /* 0x009896800000895d */ /* 0x004fea0003900000 */
[----:B------:R-:W2:Y:S02]  /*8d30*/  @!P0 SYNCS.PHASECHK.TRANS64 P0, [R0+URZ], R3 ;  /* 0x00000003000085a7 */ /* 0x000ea400080010ff */
[----:B--2---:R-:W-:Y:S05]  /*8d40*/  @!P0 BRA `(.L_x_149) ;  /* 0xfffffffc00f08947 */ /* 0x004fea000383ffff */
[----:B------:R-:W-:Y:S05]  /*8d50*/  BRA `(.L_x_150) ;  /* 0xffffff9800247947 */ /* 0x000fea000383ffff */
.L_x_41:
[----:B-1----:R1:W2:Y:S02]  /*8d60*/  SYNCS.PHASECHK.TRANS64.TRYWAIT P0, [R0+URZ+0x130], R9 ;  /* 0x00013009000075a7 */ /* 0x0022a400080011ff */
[----:B--2---:R-:W-:Y:S05]  /*8d70*/  @!P0 NANOSLEEP.SYNCS 0x989680 ;  /* 0x009896800000895d */ /* 0x004fea0003900000 */
[----:B------:R-:W2:Y:S02]  /*8d80*/  @!P0 SYNCS.PHASECHK.TRANS64 P0, [R0+URZ+0x130], R9 ;  /* 0x00013009000085a7 */ /* 0x000ea400080010ff */
[----:B--2---:R-:W-:Y:S05]  /*8d90*/  @!P0 BRA `(.L_x_41) ;  /* 0xfffffffc00f08947 */ /* 0x004fea000383ffff */
[----:B------:R-:W-:Y:S05]  /*8da0*/  BRA `(.L_x_151) ;  /* 0xffffff9800847947 */ /* 0x000fea000383ffff */
.L_x_42:
[----:B------:R-:W-:-:S07]  /*8db0*/  MOV R0, UR5 ;  /* 0x0000000500007c02 */ /* 0x000fce0008000f00 */
.L_x_152:
[----:B-1----:R1:W2:Y:S02]  /*8dc0*/  SYNCS.PHASECHK.TRANS64.TRYWAIT P0, [R0+URZ+0x100], R11 ;  /* 0x0001000b000075a7 */ /* 0x0022a400080011ff */
[----:B--2---:R-:W-:Y:S05]  /*8dd0*/  @!P0 NANOSLEEP.SYNCS 0x989680 ;  /* 0x009896800000895d */ /* 0x004fea0003900000 */
[----:B------:R-:W2:Y:S02]  /*8de0*/  @!P0 SYNCS.PHASECHK.TRANS64 P0, [R0+URZ+0x100], R11 ;  /* 0x0001000b000085a7 */ /* 0x000ea400080010ff */
[----:B--2---:R-:W-:Y:S05]  /*8df0*/  @!P0 BRA `(.L_x_152) ;  /* 0xfffffffc00f08947 */ /* 0x004fea000383ffff */
[----:B------:R-:W-:Y:S05]  /*8e00*/  BRA `(.L_x_153) ;  /* 0xffffff9800947947 */ /* 0x000fea000383ffff */
.L_x_43:
[----:B-1----:R1:W2:Y:S02]  /*8e10*/  SYNCS.PHASECHK.TRANS64.TRYWAIT P1, [R0+URZ+0xf0], R9 ;  /* 0x0000f009000075a7 */ /* 0x0022a400080211ff */
[----:B--2---:R-:W-:Y:S05]  /*8e20*/  @!P1 NANOSLEEP.SYNCS 0x989680 ;  /* 0x009896800000995d */ /* 0x004fea0003900000 */
[----:B------:R-:W2:Y:S02]  /*8e30*/  @!P1 SYNCS.PHASECHK.TRANS64 P1, [R0+URZ+0xf0], R9 ;  /* 0x0000f009000095a7 */ /* 0x000ea400080210ff */
[----:B--2---:R-:W-:Y:S05]  /*8e40*/  @!P1 BRA `(.L_x_43) ;  /* 0xfffffffc00f09947 */ /* 0x004fea000383ffff */
[----:B------:R-:W-:Y:S05]  /*8e50*/  BRA `(.L_x_154) ;  /* 0xffffff9800c47947 */ /* 0x000fea000383ffff */
.L_x_46:
[----:B------:R-:W-:-:S07]  /*8e60*/  MOV R0, UR5 ;  /* 0x0000000500007c02 */ /* 0x000fce0008000f00 */
.L_x_155:
[----:B-1----:R1:W2:Y:S02]  /*8e70*/  SYNCS.PHASECHK.TRANS64.TRYWAIT P0, [R0+URZ+0x100], R3 ;  /* 0x00010003000075a7 */ /* 0x0022a400080011ff */
[----:B--2---:R-:W-:Y:S05]  /*8e80*/  @!P0 NANOSLEEP.SYNCS 0x989680 ;  /* 0x009896800000895d */ /* 0x004fea0003900000 */
[----:B------:R-:W2:Y:S02]  /*8e90*/  @!P0 SYNCS.PHASECHK.TRANS64 P0, [R0+URZ+0x100], R3 ;  /* 0x00010003000085a7 */ /* 0x000ea400080010ff */
[----:B--2---:R-:W-:Y:S05]  /*8ea0*/  @!P0 BRA `(.L_x_155) ;  /* 0xfffffffc00f08947 */ /* 0x004fea000383ffff */
[----:B------:R-:W-:Y:S05]  /*8eb0*/  BRA `(.L_x_45) ;  /* 0xffffff9c00187947 */ /* 0x000fea000383ffff */
.L_x_53:
[----:B-1----:R1:W2:Y:S02]  /*8ec0*/  SYNCS.PHASECHK.TRANS64.TRYWAIT P1, [R0+URZ+0xf0], R5 ;  /* 0x0000f005000075a7 */ /* 0x0022a400080211ff */
[----:B--2---:R-:W-:Y:S05]  /*8ed0*/  @!P1 NANOSLEEP.SYNCS 0x989680 ;  /* 0x009896800000995d */ /* 0x004fea0003900000 */
[----:B------:R-:W2:Y:S02]  /*8ee0*/  @!P1 SYNCS.PHASECHK.TRANS64 P1, [R0+URZ+0xf0], R5 ;  /* 0x0000f005000095a7 */ /* 0x000ea400080210ff */
[----:B--2---:R-:W-:Y:S05]  /*8ef0*/  @!P1 BRA `(.L_x_53) ;  /* 0xfffffffc00f09947 */ /* 0x004fea000383ffff */
[----:B------:R-:W-:Y:S05]  /*8f00*/  BRA `(.L_x_156) ;  /* 0xffffffa0007c7947 */ /* 0x000fea000383ffff */
.L_x_54:
[----:B------:R-:W-:-:S07]  /*8f10*/  MOV R3, UR7 ;  /* 0x0000000700037c02 */ /* 0x000fce0008000f00 */
.L_x_157:
[----:B-1----:R1:W2:Y:S02]  /*8f20*/  SYNCS.PHASECHK.TRANS64.TRYWAIT P0, [R3+URZ+0x120], R0 ;  /* 0x00012000030075a7 */ /* 0x0022a400080011ff */
[----:B--2---:R-:W-:Y:S05]  /*8f30*/  @!P0 NANOSLEEP.SYNCS 0x989680 ;  /* 0x009896800000895d */ /* 0x004fea0003900000 */
[----:B------:R-:W2:Y:S02]  /*8f40*/  @!P0 SYNCS.PHASECHK.TRANS64 P0, [R3+URZ+0x120], R0 ;  /* 0x00012000030085a7 */ /* 0x000ea400080010ff */
[----:B--2---:R-:W-:Y:S05]  /*8f50*/  @!P0 BRA `(.L_x_157) ;  /* 0xfffffffc00f08947 */ /* 0x004fea000383ffff */
[----:B------:R-:W-:Y:S05]  /*8f60*/  BRA `(.L_x_158) ;  /* 0xffffffa000b47947 */ /* 0x000fea000383ffff */
.L_x_57:
[----:B------:R-:W-:Y:S07]  /*8f70*/  MOV R0, UR6 ;  /* 0x0000000600007c02 */ /* 0x000fee0008000f00 */
.L_x_159:
[----:B-1----:R1:W2:Y:S02]  /*8f80*/  SYNCS.PHASECHK.TRANS64.TRYWAIT P0, [R0+URZ], R3 ;  /* 0x00000003000075a7 */ /* 0x0022a400080011ff */
[----:B--2---:R-:W-:Y:S05]  /*8f90*/  @!P0 NANOSLEEP.SYNCS 0x989680 ;  /* 0x009896800000895d */ /* 0x004fea0003900000 */
[----:B------:R-:W2:Y:S02]  /*8fa0*/  @!P0 SYNCS.PHASECHK.TRANS64 P0, [R0+URZ], R3 ;  /* 0x00000003000085a7 */ /* 0x000ea400080010ff */
[----:B--2---:R-:W-:Y:S05]  /*8fb0*/  @!P0 BRA `(.L_x_159) ;  /* 0xfffffffc00f08947 */ /* 0x004fea000383ffff */
[----:B------:R-:W-:Y:S05]  /*8fc0*/  BRA `(.L_x_56) ;  /* 0xffffffa000dc7947 */ /* 0x000fea000383ffff */
.L_x_61:
[----:B------:R-:W-:-:S07]  /*8fd0*/  MOV R0, UR6 ;  /* 0x0000000600007c02 */ /* 0x000fce0008000f00 */
.L_x_160:
[----:B---3--:R3:W4:Y:S02]  /*8fe0*/  SYNCS.PHASECHK.TRANS64.TRYWAIT P0, [R0+URZ], R3 ;  /* 0x00000003000075a7 */ /* 0x00872400080011ff */
[----:B----4-:R-:W-:Y:S05]  /*8ff0*/  @!P0 NANOSLEEP.SYNCS 0x989680 ;  /* 0x009896800000895d */ /* 0x010fea0003900000 */
[----:B------:R-:W4:Y:S02]  /*9000*/  @!P0 SYNCS.PHASECHK.TRANS64 P0, [R0+URZ], R3 ;  /* 0x00000003000085a7 */ /* 0x000f2400080010ff */
[----:B----4-:R-:W-:Y:S05]  /*9010*/  @!P0 BRA `(.L_x_160) ;  /* 0xfffffffc00f08947 */ /* 0x010fea000383ffff */
[----:B------:R-:W-:Y:S05]  /*9020*/  BRA `(.L_x_161) ;  /* 0xffffffa400f07947 */ /* 0x000fea000383ffff */
.L_x_62:
[----:B------:R-:W-:-:S07]  /*9030*/  MOV R0, UR7 ;  /* 0x0000000700007c02 */ /* 0x000fce0008000f00 */
.L_x_162:
[----:B-1----:R1:W3:Y:S02]  /*9040*/  SYNCS.PHASECHK.TRANS64.TRYWAIT P0, [R0+URZ], R3 ;  /* 0x00000003000075a7 */ /* 0x0022e400080011ff */
[----:B---3--:R-:W-:Y:S05]  /*9050*/  @!P0 NANOSLEEP.SYNCS 0x989680 ;  /* 0x009896800000895d */ /* 0x008fea0003900000 */
[----:B------:R-:W3:Y:S02]  /*9060*/  @!P0 SYNCS.PHASECHK.TRANS64 P0, [R0+URZ], R3 ;  /* 0x00000003000085a7 */ /* 0x000ee400080010ff */
[----:B---3--:R-:W-:Y:S05]  /*9070*/  @!P0 BRA `(.L_x_162) ;  /* 0xfffffffc00f08947 */ /* 0x008fea000383ffff */
[----:B------:R-:W-:Y:S05]  /*9080*/  BRA `(.L_x_163) ;  /* 0xffffffa400fc7947 */ /* 0x000fea000383ffff */
.L_x_67:
[----:B--2---:R2:W4:Y:S02]  /*9090*/  SYNCS.PHASECHK.TRANS64.TRYWAIT P0, [R0+URZ+0xf0], R3 ;  /* 0x0000f003000075a7 */ /* 0x00452400080011ff */
[----:B----4-:R-:W-:Y:S05]  /*90a0*/  @!P0 NANOSLEEP.SYNCS 0x989680 ;  /* 0x009896800000895d */ /* 0x010fea0003900000 */
[----:B------:R-:W4:Y:S02]  /*90b0*/  @!P0 SYNCS.PHASECHK.TRANS64 P0, [R0+URZ+0xf0], R3 ;  /* 0x0000f003000085a7 */ /* 0x000f2400080010ff */
[----:B----4-:R-:W-:Y:S05]  /*90c0*/  @!P0 BRA `(.L_x_67) ;  /* 0xfffffffc00f08947 */ /* 0x010fea000383ffff */
[----:B------:R-:W-:Y:S05]  /*90d0*/  BRA `(.L_x_164) ;  /* 0xffffffa800fc7947 */ /* 0x000fea000383ffff */
.L_x_70:
[----:B------:R-:W-:Y:S07]  /*90e0*/  MOV R0, UR4 ;  /* 0x0000000400007c02 */ /* 0x000fee0008000f00 */
.L_x_165:
[----:B--2---:R2:W3:Y:S02]  /*90f0*/  SYNCS.PHASECHK.TRANS64.TRYWAIT P0, [R0+URZ+0xe8], R3 ;  /* 0x0000e803000075a7 */ /* 0x0044e400080011ff */
[----:B---3--:R-:W-:Y:S05]  /*9100*/  @!P0 NANOSLEEP.SYNCS 0x989680 ;  /* 0x009896800000895d */ /* 0x008fea0003900000 */
[----:B------:R-:W3:Y:S02]  /*9110*/  @!P0 SYNCS.PHASECHK.TRANS64 P0, [R0+URZ+0xe8], R3 ;  /* 0x0000e803000085a7 */ /* 0x000ee400080010ff */
[----:B---3--:R-:W-:Y:S05]  /*9120*/  @!P0 BRA `(.L_x_165) ;  /* 0xfffffffc00f08947 */ /* 0x008fea000383ffff */
[----:B------:R-:W-:Y:S05]  /*9130*/  BRA `(.L_x_69) ;  /* 0xffffffac00dc7947 */ /* 0x000fea000383ffff */
.L_x_73:
[----:B------:R-:W-:Y:S07]  /*9140*/  MOV R0, UR4 ;  /* 0x0000000400007c02 */ /* 0x000fee0008000f00 */
.L_x_166:
[----:B-1----:R1:W2:Y:S02]  /*9150*/  SYNCS.PHASECHK.TRANS64.TRYWAIT P0, [R0+URZ+0xc0], R11 ;  /* 0x0000c00b000075a7 */ /* 0x0022a400080011ff */
[----:B--2---:R-:W-:Y:S05]  /*9160*/  @!P0 NANOSLEEP.SYNCS 0x989680 ;  /* 0x009896800000895d */ /* 0x004fea0003900000 */
[----:B------:R-:W2:Y:S02]  /*9170*/  @!P0 SYNCS.PHASECHK.TRANS64 P0, [R0+URZ+0xc0], R11 ;  /* 0x0000c00b000085a7 */ /* 0x000ea400080010ff */
[----:B--2---:R-:W-:Y:S05]  /*9180*/  @!P0 BRA `(.L_x_166) ;  /* 0xfffffffc00f08947 */ /* 0x004fea000383ffff */
[----:B------:R-:W-:Y:S05]  /*9190*/  BRA `(.L_x_167) ;  /* 0xffffffb000547947 */ /* 0x000fea000383ffff */
.L_x_74:
[----:B------:R-:W-:Y:S07]  /*91a0*/  MOV R0, UR4 ;  /* 0x0000000400007c02 */ /* 0x000fee0008000f00 */
.L_x_168:
[----:B-1----:R1:W2:Y:S02]  /*91b0*/  SYNCS.PHASECHK.TRANS64.TRYWAIT P0, [R0+URZ+0xc8], R11 ;  /* 0x0000c80b000075a7 */ /* 0x0022a400080011ff */
[----:B--2---:R-:W-:Y:S05]  /*91c0*/  @!P0 NANOSLEEP.SYNCS 0x989680 ;  /* 0x009896800000895d */ /* 0x004fea0003900000 */
[----:B------:R-:W2:Y:S02]  /*91d0*/  @!P0 SYNCS.PHASECHK.TRANS64 P0, [R0+URZ+0xc8], R11 ;  /* 0x0000c80b000085a7 */ /* 0x000ea400080010ff */
[----:B--2---:R-:W-:Y:S05]  /*91e0*/  @!P0 BRA `(.L_x_168) ;  /* 0xfffffffc00f08947 */ /* 0x004fea000383ffff */
[----:B------:R-:W-:Y:S05]  /*91f0*/  BRA `(.L_x_169) ;  /* 0xffffffb000e47947 */ /* 0x000fea000383ffff */
.L_x_75:
[----:B------:R-:W-:Y:S07]  /*9200*/  MOV R0, UR4 ;  /* 0x0000000400007c02 */ /* 0x000fee0008000f00 */
.L_x_170:
[----:B-1----:R1:W2:Y:S02]  /*9210*/  SYNCS.PHASECHK.TRANS64.TRYWAIT P0, [R0+URZ+0xd0], R11 ;  /* 0x0000d00b000075a7 */ /* 0x0022a400080011ff */
[----:B--2---:R-:W-:Y:S05]  /*9220*/  @!P0 NANOSLEEP.SYNCS 0x989680 ;  /* 0x009896800000895d */ /* 0x004fea0003900000 */
[----:B------:R-:W2:Y:S02]  /*9230*/  @!P0 SYNCS.PHASECHK.TRANS64 P0, [R0+URZ+0xd0], R11 ;  /* 0x0000d00b000085a7 */ /* 0x000ea400080010ff */
[----:B--2---:R-:W-:Y:S05]  /*9240*/  @!P0 BRA `(.L_x_170) ;  /* 0xfffffffc00f08947 */ /* 0x004fea000383ffff */
[----:B------:R-:W-:Y:S05]  /*9250*/  BRA `(.L_x_171) ;  /* 0xffffffb4007c7947 */ /* 0x000fea000383ffff */
.L_x_76:
[----:B------:R-:W-:Y:S07]  /*9260*/  MOV R0, UR4 ;  /* 0x0000000400007c02 */ /* 0x000fee0008000f00 */
.L_x_172:
[----:B-1----:R1:W2:Y:S02]  /*9270*/  SYNCS.PHASECHK.TRANS64.TRYWAIT P0, [R0+URZ+0xd8], R11 ;  /* 0x0000d80b000075a7 */ /* 0x0022a400080011ff */
[----:B--2---:R-:W-:Y:S05]  /*9280*/  @!P0 NANOSLEEP.SYNCS 0x989680 ;  /* 0x009896800000895d */ /* 0x004fea0003900000 */
[----:B------:R-:W2:Y:S02]  /*9290*/  @!P0 SYNCS.PHASECHK.TRANS64 P0, [R0+URZ+0xd8], R11 ;  /* 0x0000d80b000085a7 */ /* 0x000ea400080010ff */
[----:B--2---:R-:W-:Y:S05]  /*92a0*/  @!P0 BRA `(.L_x_172) ;  /* 0xfffffffc00f08947 */ /* 0x004fea000383ffff */
[----:B------:R-:W-:Y:S05]  /*92b0*/  BRA `(.L_x_173) ;  /* 0xffffffb800547947 */ /* 0x000fea000383ffff */
.L_x_78:
[----:B------:R-:W-:-:S07]  /*92c0*/  MOV R0, UR4 ;  /* 0x0000000400007c02 */ /* 0x000fce0008000f00 */
.L_x_174:
[----:B-1----:R1:W2:Y:S02]  /*92d0*/  SYNCS.PHASECHK.TRANS64.TRYWAIT P0, [R0+URZ+0xc0], R3 ;  /* 0x0000c003000075a7 */ /* 0x0022a400080011ff */
[----:B--2---:R-:W-:Y:S05]  /*92e0*/  @!P0 NANOSLEEP.SYNCS 0x989680 ;  /* 0x009896800000895d */ /* 0x004fea0003900000 */
[----:B------:R-:W2:Y:S02]  /*92f0*/  @!P0 SYNCS.PHASECHK.TRANS64 P0, [R0+URZ+0xc0], R3 ;  /* 0x0000c003000085a7 */ /* 0x000ea400080010ff */
[----:B--2---:R-:W-:Y:S05]  /*9300*/  @!P0 BRA `(.L_x_174) ;  /* 0xfffffffc00f08947 */ /* 0x004fea000383ffff */
[----:B------:R-:W-:Y:S05]  /*9310*/  BRA `(.L_x_175) ;  /* 0xffffffbc00187947 */ /* 0x000fea000383ffff */
.L_x_79:
[----:B-1----:R-:W-:-:S07]  /*9320*/  MOV R0, UR4 ;  /* 0x0000000400007c02 */ /* 0x002fce0008000f00 */
.L_x_176:
[----:B-1----:R1:W2:Y:S02]  /*9330*/  SYNCS.PHASECHK.TRANS64.TRYWAIT P0, [R0+URZ+0xc8], R3 ;  /* 0x0000c803000075a7 */ /* 0x0022a400080011ff */
[----:B--2---:R-:W-:Y:S05]  /*9340*/  @!P0 NANOSLEEP.SYNCS 0x989680 ;  /* 0x009896800000895d */ /* 0x004fea0003900000 */
[----:B------:R-:W2:Y:S02]  /*9350*/  @!P0 SYNCS.PHASECHK.TRANS64 P0, [R0+URZ+0xc8], R3 ;  /* 0x0000c803000085a7 */ /* 0x000ea400080010ff */
[----:B--2---:R-:W-:Y:S05]  /*9360*/  @!P0 BRA `(.L_x_176) ;  /* 0xfffffffc00f08947 */ /* 0x004fea000383ffff */
[----:B------:R-:W-:Y:S05]  /*9370*/  BRA `(.L_x_177) ;  /* 0xffffffbc00087947 */ /* 0x000fea000383ffff */
.L_x_80:
[----:B-1----:R-:W-:-:S07]  /*9380*/  MOV R0, UR4 ;  /* 0x0000000400007c02 */ /* 0x002fce0008000f00 */
.L_x_178:
[----:B-1----:R1:W2:Y:S02]  /*9390*/  SYNCS.PHASECHK.TRANS64.TRYWAIT P0, [R0+URZ+0xd0], R3 ;  /* 0x0000d003000075a7 */ /* 0x0022a400080011ff */
[----:B--2---:R-:W-:Y:S05]  /*93a0*/  @!P0 NANOSLEEP.SYNCS 0x989680 ;  /* 0x009896800000895d */ /* 0x004fea0003900000 */
[----:B------:R-:W2:Y:S02]  /*93b0*/  @!P0 SYNCS.PHASECHK.TRANS64 P0, [R0+URZ+0xd0], R3 ;  /* 0x0000d003000085a7 */ /* 0x000ea400080010ff */
[----:B--2---:R-:W-:Y:S05]  /*93c0*/  @!P0 BRA `(.L_x_178) ;  /* 0xfffffffc00f08947 */ /* 0x004fea000383ffff */
[----:B------:R-:W-:Y:S05]  /*93d0*/  BRA `(.L_x_179) ;  /* 0xffffffb800f87947 */ /* 0x000fea000383ffff */
.L_x_82:
[----:B--2---:R2:W4:Y:S02]  /*93e0*/  SYNCS.PHASECHK.TRANS64.TRYWAIT P0, [R0+URZ+0xf0], R3 ;  /* 0x0000f003000075a7 */ /* 0x00452400080011ff */
[----:B----4-:R-:W-:Y:S05]  /*93f0*/  @!P0 NANOSLEEP.SYNCS 0x989680 ;  /* 0x009896800000895d */ /* 0x010fea0003900000 */
[----:B------:R-:W4:Y:S02]  /*9400*/  @!P0 SYNCS.PHASECHK.TRANS64 P0, [R0+URZ+0xf0], R3 ;  /* 0x0000f003000085a7 */ /* 0x000f2400080010ff */
[----:B----4-:R-:W-:Y:S05]  /*9410*/  @!P0 BRA `(.L_x_82) ;  /* 0xfffffffc00f08947 */ /* 0x010fea000383ffff */
[----:B------:R-:W-:Y:S05]  /*9420*/  BRA `(.L_x_180) ;  /* 0xffffffbc00b47947 */ /* 0x000fea000383ffff */
.L_x_93:
[----:B-1----:R-:W-:Y:S04]  /*9430*/  MOV R3, UR48 ;  /* 0x0000003000037c02 */ /* 0x002fe80008000f00 */
[----:B------:R1:W3:Y:S03]  /*9440*/  SYNCS.PHASECHK.TRANS64.TRYWAIT P1, [R3+URZ+0xa0], R4 ;  /* 0x0000a004030075a7 */ /* 0x0002e600080211ff */
[----:B---3--:R-:W-:Y:S05]  /*9450*/  @!P1 NANOSLEEP.SYNCS 0x989680 ;  /* 0x009896800000995d */ /* 0x008fea0003900000 */
[----:B------:R-:W3:Y:S02]  /*9460*/  @!P1 SYNCS.PHASECHK.TRANS64 P1, [R3+URZ+0xa0], R4 ;  /* 0x0000a004030095a7 */ /* 0x000ee400080210ff */
[----:B---3--:R-:W-:Y:S05]  /*9470*/  @!P1 BRA `(.L_x_93) ;  /* 0xfffffffc00ec9947 */ /* 0x008fea000383ffff */
[----:B------:R-:W-:Y:S05]  /*9480*/  BRA `(.L_x_92) ;  /* 0xffffffc800c47947 */ /* 0x000fea000383ffff */
.L_x_95:
[----:B-1----:R1:W4:Y:S02]  /*9490*/  SYNCS.PHASECHK.TRANS64.TRYWAIT P0, [R79+URZ+0x110], R0 ;  /* 0x000110004f0075a7 */ /* 0x00232400080011ff */
[----:B----4-:R-:W-:Y:S05]  /*94a0*/  @!P0 NANOSLEEP.SYNCS 0x989680 ;  /* 0x009896800000895d */ /* 0x010fea0003900000 */
[----:B------:R-:W4:Y:S02]  /*94b0*/  @!P0 SYNCS.PHASECHK.TRANS64 P0, [R79+URZ+0x110], R0 ;  /* 0x000110004f0085a7 */ /* 0x000f2400080010ff */
[----:B----4-:R-:W-:Y:S05]  /*94c0*/  @!P0 BRA `(.L_x_95) ;  /* 0xfffffffc00f08947 */ /* 0x010fea000383ffff */
[----:B------:R-:W-:Y:S05]  /*94d0*/  BRA `(.L_x_94) ;  /* 0xffffffcc001c7947 */ /* 0x000fea000383ffff */
.L_x_104:
[----:B-1----:R1:W2:Y:S02]  /*94e0*/  SYNCS.PHASECHK.TRANS64.TRYWAIT P0, [R3+URZ+0xa0], R0 ;  /* 0x0000a000030075a7 */ /* 0x0022a400080011ff */
[----:B--2---:R-:W-:Y:S05]  /*94f0*/  @!P0 NANOSLEEP.SYNCS 0x989680 ;  /* 0x009896800000895d */ /* 0x004fea0003900000 */
[----:B------:R-:W2:Y:S02]  /*9500*/  @!P0 SYNCS.PHASECHK.TRANS64 P0, [R3+URZ+0xa0], R0 ;  /* 0x0000a000030085a7 */ /* 0x000ea400080010ff */
[----:B--2---:R-:W-:Y:S05]  /*9510*/  @!P0 BRA `(.L_x_104) ;  /* 0xfffffffc00f08947 */ /* 0x004fea000383ffff */
[----:B------:R-:W-:Y:S05]  /*9520*/  BRA `(.L_x_103) ;  /* 0xffffffd400187947 */ /* 0x000fea000383ffff */
.L_x_112:
[----:B-1----:R1:W2:Y:S02]  /*9530*/  SYNCS.PHASECHK.TRANS64.TRYWAIT P0, [R3+URZ+0xa0], R6 ;  /* 0x0000a006030075a7 */ /* 0x0022a400080011ff */
[----:B--2---:R-:W-:Y:S05]  /*9540*/  @!P0 NANOSLEEP.SYNCS 0x989680 ;  /* 0x009896800000895d */ /* 0x004fea0003900000 */
[----:B------:R-:W2:Y:S02]  /*9550*/  @!P0 SYNCS.PHASECHK.TRANS64 P0, [R3+URZ+0xa0], R6 ;  /* 0x0000a006030085a7 */ /* 0x000ea400080010ff */
[----:B--2---:R-:W-:Y:S05]  /*9560*/  @!P0 BRA `(.L_x_112) ;  /* 0xfffffffc00f08947 */ /* 0x004fea000383ffff */
[----:B------:R-:W-:Y:S05]  /*9570*/  BRA `(.L_x_111) ;  /* 0xffffffdc00787947 */ /* 0x000fea000383ffff */
.L_x_120:
[----:B-1----:R1:W2:Y:S02]  /*9580*/  SYNCS.PHASECHK.TRANS64.TRYWAIT P0, [R20+URZ+0xa0], R3 ;  /* 0x0000a003140075a7 */ /* 0x0022a400080011ff */
[----:B--2---:R-:W-:Y:S05]  /*9590*/  @!P0 NANOSLEEP.SYNCS 0x989680 ;  /* 0x009896800000895d */ /* 0x004fea0003900000 */
[----:B------:R-:W2:Y:S02]  /*95a0*/  @!P0 SYNCS.PHASECHK.TRANS64 P0, [R20+URZ+0xa0], R3 ;  /* 0x0000a003140085a7 */ /* 0x000ea400080010ff */
[----:B--2---:R-:W-:Y:S05]  /*95b0*/  @!P0 BRA `(.L_x_120) ;  /* 0xfffffffc00f08947 */ /* 0x004fea000383ffff */
[----:B------:R-:W-:Y:S05]  /*95c0*/  BRA `(.L_x_119) ;  /* 0xffffffe400d87947 */ /* 0x000fea000383ffff */
        .weak           $__internal_0_$__cuda_sm10x_tcgen05_guardrail_trap_col_being_dealloced_not_returned_by_alloc
        .type           $__internal_0_$__cuda_sm10x_tcgen05_guardrail_trap_col_being_dealloced_not_returned_by_alloc,@function
        .size           $__internal_0_$__cuda_sm10x_tcgen05_guardrail_trap_col_being_dealloced_not_returned_by_alloc,($__internal_1_$__cuda_sm10x_tcgen05_guardrail_trap_phase_invalid_during_alloc - $__internal_0_$__cuda_sm10x_tcgen05_guardrail_trap_col_being_dealloced_not_returned_by_alloc)
$__internal_0_$__cuda_sm10x_tcgen05_guardrail_trap_col_being_dealloced_not_returned_by_alloc:
[----:B------:R-:W-:Y:S05]  /*95d0*/  BPT.TRAP 0x1 ;  /* 0x000000040000795c */ /* 0x000fea0000300000 */
[----:B------:R-:W-:-:S04]  /*95e0*/  HFMA2 R3, -RZ, RZ, 0, 0 ;  /* 0x00000000ff037431 */ /* 0x000fc800000001ff */
[----:B------:R-:W-:Y:S05]  /*95f0*/  RET.REL.NODEC R2 `(_ZN7cutlass13device_kernelINS_4gemm6kernel13GemmUniversalIN4cute5tupleIJiiiiEEENS1_10collective13CollectiveMmaINS1_41MainloopSm100TmaUmmaWarpSpecializedSparseILi10ELi2ELi2ENS5_IJNS4_1CILi1EEESB_SB_EEEEENS5_IJNSA_ILi128EEENSA_ILi64EEESF_EEENS_10bfloat16_tENS5_IJNS4_6LayoutINS5_IJiNS5_IJNSA_ILi2EEEiEEEiEEENS5_IJlNS5_IJSB_SJ_EEElEEEEENSI_INS5_IJNS5_IJNS5_IJNSA_ILi8EEESJ_SP_EEEiEEENS5_IJNS5_IJNSA_ILi16EEESJ_NSA_ILi4EEEEEEiEEEiEEENS5_IJNS5_IJNS5_IJSE_SS_NSA_ILi2048EEEEEENSA_ILi16384EEEEEENS5_IJNS5_IJSB_NSA_ILi1024EEENSA_ILi32EEEEEElEEElEEEEEEEESH_NS5_IJlSB_lEEENS4_8TiledMMAINS4_8MMA_AtomIJNS4_27SM100_MMA_F16BF16_SS_SPARSEISH_SH_fLi128ELi64ELNS4_4UMMA5MajorE0ELS1D_0ELNS1C_7ScaleInE0ELS1E_0EEEEEENSI_ISC_NS5_IJNSA_ILi0EEES1H_S1H_EEEEENS5_IJNS4_10UnderscoreES1K_S1K_EEEEENS4_13SM90_TMA_LOADENS4_14ComposedLayoutINS4_7SwizzleILi2ELi4ELi3EEENS4_25smem_sparse_ptr_flag_bitsILi2ELi16EEENSI_INS5_IJNS5_IJSB_SP_EEENS5_IJSJ_S12_EEEEEENS5_IJNS5_IJS1H_SF_EEESM_EEEEEEEvNS4_8identityES1N_NS1O_INS1P_ILi3ELi4ELi3EEENS4_18smem_ptr_flag_bitsILi16EEENSI_INS5_IJSP_SF_EEENS5_IJSF_SB_EEEEEEEvS20_EENS_8epilogue10collective18CollectiveEpilogueINS29_23Sm100TmaWarpSpecializedILi4ELi2ELi16ELb1ELb0EEEJSG_NS5_IJNSI_ISE_SB_EENSI_ISS_SB_EEEEEfNS5_IJSB_llEEEfS2H_NS29_6fusion15FusionCallbacksIS2D_NS2I_17LinearCombinationIffffLNS_15FloatRoundStyleE2EEESG_S2G_JEEENS4_5SM1004TMEM4LOAD26SM100_TMEM_LOAD_32dp32b16xES1N_NS1O_INS1P_ILi2ELi5ELi2EEENS22_ILi32EEENSI_INS5_IJS12_ST_EEENS5_IJSB_S12_EEEEEEENS4_39AutoVectorizingCopyWithAssumedAlignmentILi128EEENS4_14SM90_TMA_STOREES2X_S2Z_S2Z_EEEvvEEEEvNT_6ParamsE) ;  /* 0xffffff6802807950 */ /* 0x000fea0003c3ffff */
        .weak           $__internal_1_$__cuda_sm10x_tcgen05_guardrail_trap_phase_invalid_during_alloc
        .type           $__internal_1_$__cuda_sm10x_tcgen05_guardrail_trap_phase_invalid_during_alloc,@function
        .size           $__internal_1_$__cuda_sm10x_tcgen05_guardrail_trap_phase_invalid_during_alloc,($__internal_2_$__cuda_sm10x_tcgen05_guardrail_trap_unallocated_columns_being_dealloced - $__internal_1_$__cuda_sm10x_tcgen05_guardrail_trap_phase_invalid_during_alloc)
$__internal_1_$__cuda_sm10x_tcgen05_guardrail_trap_phase_invalid_during_alloc:
[----:B------:R-:W-:Y:S05]  /*9600*/  BPT.TRAP 0x1 ;  /* 0x000000040000795c */ /* 0x000fea0000300000 */
[----:B------:R-:W-:-:S04]  /*9610*/  MOV R3, 0x0 ;  /* 0x0000000000037802 */ /* 0x000fc80000000f00 */
[----:B------:R-:W-:Y:S05]  /*9620*/  RET.REL.NODEC R2 `(_ZN7cutlass13device_kernelINS_4gemm6kernel13GemmUniversalIN4cute5tupleIJiiiiEEENS1_10collective13CollectiveMmaINS1_41MainloopSm100TmaUmmaWarpSpecializedSparseILi10ELi2ELi2ENS5_IJNS4_1CILi1EEESB_SB_EEEEENS5_IJNSA_ILi128EEENSA_ILi64EEESF_EEENS_10bfloat16_tENS5_IJNS4_6LayoutINS5_IJiNS5_IJNSA_ILi2EEEiEEEiEEENS5_IJlNS5_IJSB_SJ_EEElEEEEENSI_INS5_IJNS5_IJNS5_IJNSA_ILi8EEESJ_SP_EEEiEEENS5_IJNS5_IJNSA_ILi16EEESJ_NSA_ILi4EEEEEEiEEEiEEENS5_IJNS5_IJNS5_IJSE_SS_NSA_ILi2048EEEEEENSA_ILi16384EEEEEENS5_IJNS5_IJSB_NSA_ILi1024EEENSA_ILi32EEEEEElEEElEEEEEEEESH_NS5_IJlSB_lEEENS4_8TiledMMAINS4_8MMA_AtomIJNS4_27SM100_MMA_F16BF16_SS_SPARSEISH_SH_fLi128ELi64ELNS4_4UMMA5MajorE0ELS1D_0ELNS1C_7ScaleInE0ELS1E_0EEEEEENSI_ISC_NS5_IJNSA_ILi0EEES1H_S1H_EEEEENS5_IJNS4_10UnderscoreES1K_S1K_EEEEENS4_13SM90_TMA_LOADENS4_14ComposedLayoutINS4_7SwizzleILi2ELi4ELi3EEENS4_25smem_sparse_ptr_flag_bitsILi2ELi16EEENSI_INS5_IJNS5_IJSB_SP_EEENS5_IJSJ_S12_EEEEEENS5_IJNS5_IJS1H_SF_EEESM_EEEEEEEvNS4_8identityES1N_NS1O_INS1P_ILi3ELi4ELi3EEENS4_18smem_ptr_flag_bitsILi16EEENSI_INS5_IJSP_SF_EEENS5_IJSF_SB_EEEEEEEvS20_EENS_8epilogue10collective18CollectiveEpilogueINS29_23Sm100TmaWarpSpecializedILi4ELi2ELi16ELb1ELb0EEEJSG_NS5_IJNSI_ISE_SB_EENSI_ISS_SB_EEEEEfNS5_IJSB_llEEEfS2H_NS29_6fusion15FusionCallbacksIS2D_NS2I_17LinearCombinationIffffLNS_15FloatRoundStyleE2EEESG_S2G_JEEENS4_5SM1004TMEM4LOAD26SM100_TMEM_LOAD_32dp32b16xES1N_NS1O_INS1P_ILi2ELi5ELi2EEENS22_ILi32EEENSI_INS5_IJS12_ST_EEENS5_IJSB_S12_EEEEEEENS4_39AutoVectorizingCopyWithAssumedAlignmentILi128EEENS4_14SM90_TMA_STOREES2X_S2Z_S2Z_EEEvvEEEEvNT_6ParamsE) ;  /* 0xffffff6802747950 */ /* 0x000fea0003c3ffff */
        .weak           $__internal_2_$__cuda_sm10x_tcgen05_guardrail_trap_unallocated_columns_being_dealloced
        .type           $__internal_2_$__cuda_sm10x_tcgen05_guardrail_trap_unallocated_columns_being_dealloced,@function
        .size           $__internal_2_$__cuda_sm10x_tcgen05_guardrail_trap_unallocated_columns_being_dealloced,(.L_x_182 - $__internal_2_$__cuda_sm10x_tcgen05_guardrail_trap_unallocated_columns_being_dealloced)
$__internal_2_$__cuda_sm10x_tcgen05_guardrail_trap_unallocated_columns_being_dealloced:
[----:B------:R-:W-:Y:S05]  /*9630*/  BPT.TRAP 0x1 ;  /* 0x000000040000795c */ /* 0x000fea0000300000 */
[----:B------:R-:W-:-:S04]  /*9640*/  HFMA2 R3, -RZ, RZ, 0, 0 ;  /* 0x00000000ff037431 */ /* 0x000fc800000001ff */
[----:B------:R-:W-:Y:S05]  /*9650*/  RET.REL.NODEC R2 `(_ZN7cutlass13device_kernelINS_4gemm6kernel13GemmUniversalIN4cute5tupleIJiiiiEEENS1_10collective13CollectiveMmaINS1_41MainloopSm100TmaUmmaWarpSpecializedSparseILi10ELi2ELi2ENS5_IJNS4_1CILi1EEESB_SB_EEEEENS5_IJNSA_ILi128EEENSA_ILi64EEESF_EEENS_10bfloat16_tENS5_IJNS4_6LayoutINS5_IJiNS5_IJNSA_ILi2EEEiEEEiEEENS5_IJlNS5_IJSB_SJ_EEElEEEEENSI_INS5_IJNS5_IJNS5_IJNSA_ILi8EEESJ_SP_EEEiEEENS5_IJNS5_IJNSA_ILi16EEESJ_NSA_ILi4EEEEEEiEEEiEEENS5_IJNS5_IJNS5_IJSE_SS_NSA_ILi2048EEEEEENSA_ILi16384EEEEEENS5_IJNS5_IJSB_NSA_ILi1024EEENSA_ILi32EEEEEElEEElEEEEEEEESH_NS5_IJlSB_lEEENS4_8TiledMMAINS4_8MMA_AtomIJNS4_27SM100_MMA_F16BF16_SS_SPARSEISH_SH_fLi128ELi64ELNS4_4UMMA5MajorE0ELS1D_0ELNS1C_7ScaleInE0ELS1E_0EEEEEENSI_ISC_NS5_IJNSA_ILi0EEES1H_S1H_EEEEENS5_IJNS4_10UnderscoreES1K_S1K_EEEEENS4_13SM90_TMA_LOADENS4_14ComposedLayoutINS4_7SwizzleILi2ELi4ELi3EEENS4_25smem_sparse_ptr_flag_bitsILi2ELi16EEENSI_INS5_IJNS5_IJSB_SP_EEENS5_IJSJ_S12_EEEEEENS5_IJNS5_IJS1H_SF_EEESM_EEEEEEEvNS4_8identityES1N_NS1O_INS1P_ILi3ELi4ELi3EEENS4_18smem_ptr_flag_bitsILi16EEENSI_INS5_IJSP_SF_EEENS5_IJSF_SB_EEEEEEEvS20_EENS_8epilogue10collective18CollectiveEpilogueINS29_23Sm100TmaWarpSpecializedILi4ELi2ELi16ELb1ELb0EEEJSG_NS5_IJNSI_ISE_SB_EENSI_ISS_SB_EEEEEfNS5_IJSB_llEEEfS2H_NS29_6fusion15FusionCallbacksIS2D_NS2I_17LinearCombinationIffffLNS_15FloatRoundStyleE2EEESG_S2G_JEEENS4_5SM1004TMEM4LOAD26SM100_TMEM_LOAD_32dp32b16xES1N_NS1O_INS1P_ILi2ELi5ELi2EEENS22_ILi32EEENSI_INS5_IJS12_ST_EEENS5_IJSB_S12_EEEEEEENS4_39AutoVectorizingCopyWithAssumedAlignmentILi128EEENS4_14SM90_TMA_STOREES2X_S2Z_S2Z_EEEvvEEEEvNT_6ParamsE) ;  /* 0xffffff6802687950 */ /* 0x000fea0003c3ffff */
.L_x_181:
[----:B------:R-:W-:-:S00]  /*9660*/  BRA `(.L_x_181) ;  /* 0xfffffffc00fc7947 */ /* 0x000fc0000383ffff */
[----:B------:R-:W-:-:S00]  /*9670*/  NOP ;  /* 0x0000000000007918 */ /* 0x000fc00000000000 */
        /* <DEDUP_REMOVED lines=8> */
.L_x_182:


//--------------------- .nv.global.init           --------------------------
	.section	.nv.global.init,"aw",@progbits
.nv.global.init:
	.type		$str$27,@object
	.size		$str$27,($str$28 - $str$27)
$str$27:
        /*0000*/ 	.byte	0x28, 0x61, 0x64, 0x64, 0x72, 0x65, 0x73, 0x73, 0x20, 0x26, 0x20, 0x6d, 0x61, 0x73, 0x6b, 0x29
        /*0010*/ 	.byte	0x20, 0x3d, 0x3d, 0x20, 0x30, 0x00
	.type		$str$28,@object
	.size		$str$28,($str$26 - $str$28)
$str$28:
        /*0016*/ 	.byte	0x2f, 0x74, 0x6d, 0x70, 0x2f, 0x63, 0x75, 0x74, 0x6c, 0x61, 0x73, 0x73, 0x5f, 0x73, 0x77, 0x65
        /*0026*/ 	.byte	0x65, 0x70, 0x5f, 0x73, 0x72, 0x63, 0x2f, 0x69, 0x6e, 0x63, 0x6c, 0x75, 0x64, 0x65, 0x2f, 0x63
        /*0036*/ 	.byte	0x75, 0x74, 0x65, 0x2f, 0x70, 0x6f, 0x69, 0x6e, 0x74, 0x65, 0x72, 0x5f, 0x66, 0x6c, 0x61, 0x67
        /*0046*/ 	.byte	0x67, 0x65, 0x64, 0x2e, 0x68, 0x70, 0x70, 0x00
	.type		$str$26,@object
	.size		$str$26,($str$25 - $str$26)
$str$26:
        /*004e*/ 	.byte	0x2f, 0x74, 0x6d, 0x70, 0x2f, 0x63, 0x75, 0x74, 0x6c, 0x61, 0x73, 0x73, 0x5f, 0x73, 0x77, 0x65
        /*005e*/ 	.byte	0x65, 0x70, 0x5f, 0x73, 0x72, 0x63, 0x2f, 0x69, 0x6e, 0x63, 0x6c, 0x75, 0x64, 0x65, 0x2f, 0x63
        /*006e*/ 	.byte	0x75, 0x74, 0x65, 0x2f, 0x61, 0x74, 0x6f, 0x6d, 0x2f, 0x63, 0x6f, 0x70, 0x79, 0x5f, 0x74, 0x72
        /*007e*/ 	.byte	0x61, 0x69, 0x74, 0x73, 0x5f, 0x73, 0x6d, 0x31, 0x30, 0x30, 0x2e, 0x68, 0x70, 0x70, 0x00
	.type		$str$25,@object
	.size		$str$25,(__unnamed_1 - $str$25)
$str$25:
        /*008d*/ 	.byte	0x28, 0x28, 0x75, 0x69, 0x6e, 0x74, 0x33, 0x32, 0x5f, 0x74, 0x28, 0x74, 0x68, 0x72, 0x65, 0x61
        /*009d*/ 	.byte	0x64, 0x49, 0x64, 0x78, 0x2e, 0x78, 0x29, 0x20, 0x2f, 0x20, 0x33, 0x32, 0x29, 0x20, 0x25, 0x20
        /*00ad*/ 	.byte	0x34, 0x29, 0x20, 0x3d, 0x3d, 0x20, 0x28, 0x28, 0x28, 0x74, 0x6d, 0x65, 0x6d, 0x5f, 0x61, 0x64
        /*00bd*/ 	.byte	0x64, 0x72, 0x20, 0x3e, 0x3e, 0x20, 0x31, 0x36, 0x29, 0x20, 0x2f, 0x20, 0x33, 0x32, 0x29, 0x20
        /*00cd*/ 	.byte	0x25, 0x20, 0x34, 0x29, 0x00
	.type		__unnamed_1,@object
	.size		__unnamed_1,(__unnamed_2 - __unnamed_1)
__unnamed_1:
        /*00d2*/ 	.byte	0x61, 0x75, 0x74, 0x6f, 0x20, 0x63, 0x75, 0x74, 0x65, 0x3a, 0x3a, 0x61, 0x73, 0x5f, 0x70, 0x6f
        /* <DEDUP_REMOVED lines=23> */
        /*0252*/ 	.byte	0x3a, 0x43, 0x3c, 0x32, 0x30, 0x34, 0x38, 0x3e, 0x3e, 0x3e, 0x3e, 0x5d, 0x00
	.type		__unnamed_2,@object
	.size		__unnamed_2,(.L_2 - __unnamed_2)
__unnamed_2:
        /* <DEDUP_REMOVED lines=42> */
        /*04ff*/ 	.byte	0x3e, 0x5d, 0x00
.L_2:


//--------------------- .nv.shared._ZN7cutlass13device_kernelINS_4gemm6kernel13GemmUniversalIN4cute5tupleIJiiiiEEENS1_10collective13CollectiveMmaINS1_41MainloopSm100TmaUmmaWarpSpecializedSparseILi10ELi2ELi2ENS5_IJNS4_1CILi1EEESB_SB_EEEEENS5_IJNSA_ILi128EEENSA_ILi64EEESF_EEENS_10bfloat16_tENS5_IJNS4_6LayoutINS5_IJiNS5_IJNSA_ILi2EEEiEEEiEEENS5_IJlNS5_IJSB_SJ_EEElEEEEENSI_INS5_IJNS5_IJNS5_IJNSA_ILi8EEESJ_SP_EEEiEEENS5_IJNS5_IJNSA_ILi16EEESJ_NSA_ILi4EEEEEEiEEEiEEENS5_IJNS5_IJNS5_IJSE_SS_NSA_ILi2048EEEEEENSA_ILi16384EEEEEENS5_IJNS5_IJSB_NSA_ILi1024EEENSA_ILi32EEEEEElEEElEEEEEEEESH_NS5_IJlSB_lEEENS4_8TiledMMAINS4_8MMA_AtomIJNS4_27SM100_MMA_F16BF16_SS_SPARSEISH_SH_fLi128ELi64ELNS4_4UMMA5MajorE0ELS1D_0ELNS1C_7ScaleInE0ELS1E_0EEEEEENSI_ISC_NS5_IJNSA_ILi0EEES1H_S1H_EEEEENS5_IJNS4_10UnderscoreES1K_S1K_EEEEENS4_13SM90_TMA_LOADENS4_14ComposedLayoutINS4_7SwizzleILi2ELi4ELi3EEENS4_25smem_sparse_ptr_flag_bitsILi2ELi16EEENSI_INS5_IJNS5_IJSB_SP_EEENS5_IJSJ_S12_EEEEEENS5_IJNS5_IJS1H_SF_EEESM_EEEEEEEvNS4_8identityES1N_NS1O_INS1P_ILi3ELi4ELi3EEENS4_18smem_ptr_flag_bitsILi16EEENSI_INS5_IJSP_SF_EEENS5_IJSF_SB_EEEEEEEvS20_EENS_8epilogue10collective18CollectiveEpilogueINS29_23Sm100TmaWarpSpecializedILi4ELi2ELi16ELb1ELb0EEEJSG_NS5_IJNSI_ISE_SB_EENSI_ISS_SB_EEEEEfNS5_IJSB_llEEEfS2H_NS29_6fusion15FusionCallbacksIS2D_NS2I_17LinearCombinationIffffLNS_15FloatRoundStyleE2EEESG_S2G_JEEENS4_5SM1004TMEM4LOAD26SM100_TMEM_LOAD_32dp32b16xES1N_NS1O_INS1P_ILi2ELi5ELi2EEENS22_ILi32EEENSI_INS5_IJS12_ST_EEENS5_IJSB_S12_EEEEEEENS4_39AutoVectorizingCopyWithAssumedAlignmentILi128EEENS4_14SM90_TMA_STOREES2X_S2Z_S2Z_EEEvvEEEEvNT_6ParamsE --------------------------
	.section	.nv.shared._ZN7cutlass13device_kernelINS_4gemm6kernel13GemmUniversalIN4cute5tupleIJiiiiEEENS1_10collective13CollectiveMmaINS1_41MainloopSm100TmaUmmaWarpSpecializedSparseILi10ELi2ELi2ENS5_IJNS4_1CILi1EEESB_SB_EEEEENS5_IJNSA_ILi128EEENSA_ILi64EEESF_EEENS_10bfloat16_tENS5_IJNS4_6LayoutINS5_IJiNS5_IJNSA_ILi2EEEiEEEiEEENS5_IJlNS5_IJSB_SJ_EEElEEEEENSI_INS5_IJNS5_IJNS5_IJNSA_ILi8EEESJ_SP_EEEiEEENS5_IJNS5_IJNSA_ILi16EEESJ_NSA_ILi4EEEEEEiEEEiEEENS5_IJNS5_IJNS5_IJSE_SS_NSA_ILi2048EEEEEENSA_ILi16384EEEEEENS5_IJNS5_IJSB_NSA_ILi1024EEENSA_ILi32EEEEEElEEElEEEEEEEESH_NS5_IJlSB_lEEENS4_8TiledMMAINS4_8MMA_AtomIJNS4_27SM100_MMA_F16BF16_SS_SPARSEISH_SH_fLi128ELi64ELNS4_4UMMA5MajorE0ELS1D_0ELNS1C_7ScaleInE0ELS1E_0EEEEEENSI_ISC_NS5_IJNSA_ILi0EEES1H_S1H_EEEEENS5_IJNS4_10UnderscoreES1K_S1K_EEEEENS4_13SM90_TMA_LOADENS4_14ComposedLayoutINS4_7SwizzleILi2ELi4ELi3EEENS4_25smem_sparse_ptr_flag_bitsILi2ELi16EEENSI_INS5_IJNS5_IJSB_SP_EEENS5_IJSJ_S12_EEEEEENS5_IJNS5_IJS1H_SF_EEESM_EEEEEEEvNS4_8identityES1N_NS1O_INS1P_ILi3ELi4ELi3EEENS4_18smem_ptr_flag_bitsILi16EEENSI_INS5_IJSP_SF_EEENS5_IJSF_SB_EEEEEEEvS20_EENS_8epilogue10collective18CollectiveEpilogueINS29_23Sm100TmaWarpSpecializedILi4ELi2ELi16ELb1ELb0EEEJSG_NS5_IJNSI_ISE_SB_EENSI_ISS_SB_EEEEEfNS5_IJSB_llEEEfS2H_NS29_6fusion15FusionCallbacksIS2D_NS2I_17LinearCombinationIffffLNS_15FloatRoundStyleE2EEESG_S2G_JEEENS4_5SM1004TMEM4LOAD26SM100_TMEM_LOAD_32dp32b16xES1N_NS1O_INS1P_ILi2ELi5ELi2EEENS22_ILi32EEENSI_INS5_IJS12_ST_EEENS5_IJSB_S12_EEEEEEENS4_39AutoVectorizingCopyWithAssumedAlignmentILi128EEENS4_14SM90_TMA_STOREES2X_S2Z_S2Z_EEEvvEEEEvNT_6ParamsE,"aw",@nobits
	.sectionflags	@""
	.align	16
	.zero		1024


//--------------------- .nv.shared.reserved.0     --------------------------
	.section	.nv.shared.reserved.0,"aw",@nobits
	.weak		__nv_reservedSMEM_offset_0_alias
	.size		__nv_reservedSMEM_offset_0_alias, 0, 64
	.other		__nv_reservedSMEM_offset_0_alias,@"STO_CUDA_RESERVED_SHARED STV_DEFAULT"
__nv_reservedSMEM_offset_0_alias:
	.zero		0
.nv.shared.reserved.0:
	.zero		64
	.weak		__nv_reservedSMEM_tcgen05_partition
	.type		__nv_reservedSMEM_tcgen05_partition,@object
	.size		__nv_reservedSMEM_tcgen05_partition,(.L_0 - __nv_reservedSMEM_tcgen05_partition)
__nv_reservedSMEM_tcgen05_partition:
	.zero		32
.L_0:


//--------------------- .nv.global                --------------------------
	.section	.nv.global,"aw",@nobits
.nv.global:
	.type		_ZN39_INTERNAL_61f0c1c0_4_k_cu_df3aa076_29614cute1_E,@object
	.size		_ZN39_INTERNAL_61f0c1c0_4_k_cu_df3aa076_29614cute1_E,(_ZN39_INTERNAL_61f0c1c0_4_k_cu_df3aa076_29614cuda3std3__45__cpo6cbeginE - _ZN39_INTERNAL_61f0c1c0_4_k_cu_df3aa076_29614cute1_E)
_ZN39_INTERNAL_61f0c1c0_4_k_cu_df3aa076_29614cute1_E:
	.zero		1
	.type		_ZN39_INTERNAL_61f0c1c0_4_k_cu_df3aa076_29614cuda3std3__45__cpo6cbeginE,@object
	.size		_ZN39_INTERNAL_61f0c1c0_4_k_cu_df3aa076_29614cuda3std3__45__cpo6cbeginE,(_ZN39_INTERNAL_61f0c1c0_4_k_cu_df3aa076_29614cuda3std3__48in_placeE - _ZN39_INTERNAL_61f0c1c0_4_k_cu_df3aa076_29614cuda3std3__45__cpo6cbeginE)
_ZN39_INTERNAL_61f0c1c0_4_k_cu_df3aa076_29614cuda3std3__45__cpo6cbeginE:
	.zero		1
	.type		_ZN39_INTERNAL_61f0c1c0_4_k_cu_df3aa076_29614cuda3std3__48in_placeE,@object
	.size		_ZN39_INTERNAL_61f0c1c0_4_k_cu_df3aa076_29614cuda3std3__48in_placeE,(_ZN39_INTERNAL_61f0c1c0_4_k_cu_df3aa076_29614cuda3std6ranges3__45__cpo9iter_moveE - _ZN39_INTERNAL_61f0c1c0_4_k_cu_df3aa076_29614cuda3std3__48in_placeE)
_ZN39_INTERNAL_61f0c1c0_4_k_cu_df3aa076_29614cuda3std3__48in_placeE:
	.zero		1
	.type		_ZN39_INTERNAL_61f0c1c0_4_k_cu_df3aa076_29614cuda3std6ranges3__45__cpo9iter_moveE,@object
	.size		_ZN39_INTERNAL_61f0c1c0_4_k_cu_df3aa076_29614cuda3std6ranges3__45__cpo9iter_moveE,(_ZN39_INTERNAL_61f0c1c0_4_k_cu_df3aa076_29614cuda3std3__45__cpo5beginE - _ZN39_INTERNAL_61f0c1c0_4_k_cu_df3aa076_29614cuda3std6ranges3__45__cpo9iter_moveE)
_ZN39_INTERNAL_61f0c1c0_4_k_cu_df3aa076_29614cuda3std6ranges3__45__cpo9iter_moveE:
	.zero		1
	.type		_ZN39_INTERNAL_61f0c1c0_4_k_cu_df3aa076_29614cuda3std3__45__cpo5beginE,@object
	.size		_ZN39_INTERNAL_61f0c1c0_4_k_cu_df3aa076_29614cuda3std3__45__cpo5beginE,(_ZN39_INTERNAL_61f0c1c0_4_k_cu_df3aa076_29614cuda3std3__441_GLOBAL__N__61f0c1c0_4_k_cu_df3aa076_29616ignoreE - _ZN39_INTERNAL_61f0c1c0_4_k_cu_df3aa076_29614cuda3std3__45__cpo5beginE)
_ZN39_INTERNAL_61f0c1c0_4_k_cu_df3aa076_29614cuda3std3__45__cpo5beginE:
	.zero		1
	.type		_ZN39_INTERNAL_61f0c1c0_4_k_cu_df3aa076_29614cuda3std3__441_GLOBAL__N__61f0c1c0_4_k_cu_df3aa076_29616ignoreE,@object
	.size		_ZN39_INTERNAL_61f0c1c0_4_k_cu_df3aa076_29614cuda3std3__441_GLOBAL__N__61f0c1c0_4_k_cu_df3aa076_29616ignoreE,(_ZN39_INTERNAL_61f0c1c0_4_k_cu_df3aa076_29614cute7productE - _ZN39_INTERNAL_61f0c1c0_4_k_cu_df3aa076_29614cuda3std3__441_GLOBAL__N__61f0c1c0_4_k_cu_df3aa076_29616ignoreE)
_ZN39_INTERNAL_61f0c1c0_4_k_cu_df3aa076_29614cuda3std3__441_GLOBAL__N__61f0c1c0_4_k_cu_df3aa076_29616ignoreE:
	.zero		1
	.type		_ZN39_INTERNAL_61f0c1c0_4_k_cu_df3aa076_29614cute7productE,@object
	.size		_ZN39_INTERNAL_61f0c1c0_4_k_cu_df3aa076_29614cute7productE,(_ZN39_INTERNAL_61f0c1c0_4_k_cu_df3aa076_29614cuda3std3__45__cpo3endE - _ZN39_INTERNAL_61f0c1c0_4_k_cu_df3aa076_29614cute7productE)
_ZN39_INTERNAL_61f0c1c0_4_k_cu_df3aa076_29614cute7productE:
	.zero		1
	.type		_ZN39_INTERNAL_61f0c1c0_4_k_cu_df3aa076_29614cuda3std3__45__cpo3endE,@object
	.size		_ZN39_INTERNAL_61f0c1c0_4_k_cu_df3aa076_29614cuda3std3__45__cpo3endE,(_ZN39_INTERNAL_61f0c1c0_4_k_cu_df3aa076_29614cuda3std3__419piecewise_constructE - _ZN39_INTERNAL_61f0c1c0_4_k_cu_df3aa076_29614cuda3std3__45__cpo3endE)
_ZN39_INTERNAL_61f0c1c0_4_k_cu_df3aa076_29614cuda3std3__45__cpo3endE:
	.zero		1
	.type		_ZN39_INTERNAL_61f0c1c0_4_k_cu_df3aa076_29614cuda3std3__419piecewise_constructE,@object
	.size		_ZN39_INTERNAL_61f0c1c0_4_k_cu_df3aa076_29614cuda3std3__419piecewise_constructE,(_ZN39_INTERNAL_61f0c1c0_4_k_cu_df3aa076_29614cuda3std3__45__cpo4cendE - _ZN39_INTERNAL_61f0c1c0_4_k_cu_df3aa076_29614cuda3std3__419piecewise_constructE)
_ZN39_INTERNAL_61f0c1c0_4_k_cu_df3aa076_29614cuda3std3__419piecewise_constructE:
	.zero		1
	.type		_ZN39_INTERNAL_61f0c1c0_4_k_cu_df3aa076_29614cuda3std3__45__cpo4cendE,@object
	.size		_ZN39_INTERNAL_61f0c1c0_4_k_cu_df3aa076_29614cuda3std3__45__cpo4cendE,(_ZN39_INTERNAL_61f0c1c0_4_k_cu_df3aa076_29614cuda3std6ranges3__45__cpo4swapE - _ZN39_INTERNAL_61f0c1c0_4_k_cu_df3aa076_29614cuda3std3__45__cpo4cendE)
_ZN39_INTERNAL_61f0c1c0_4_k_cu_df3aa076_29614cuda3std3__45__cpo4cendE:
	.zero		1
	.type		_ZN39_INTERNAL_61f0c1c0_4_k_cu_df3aa076_29614cuda3std6ranges3__45__cpo4swapE,@object
	.size		_ZN39_INTERNAL_61f0c1c0_4_k_cu_df3aa076_29614cuda3std6ranges3__45__cpo4swapE,(.L_10 - _ZN39_INTERNAL_61f0c1c0_4_k_cu_df3aa076_29614cuda3std6ranges3__45__cpo4swapE)
_ZN39_INTERNAL_61f0c1c0_4_k_cu_df3aa076_29614cuda3std6ranges3__45__cpo4swapE:
	.zero		1
.L_10:


//--------------------- .nv.constant0._ZN7cutlass13device_kernelINS_4gemm6kernel13GemmUniversalIN4cute5tupleIJiiiiEEENS1_10collective13CollectiveMmaINS1_41MainloopSm100TmaUmmaWarpSpecializedSparseILi10ELi2ELi2ENS5_IJNS4_1CILi1EEESB_SB_EEEEENS5_IJNSA_ILi128EEENSA_ILi64EEESF_EEENS_10bfloat16_tENS5_IJNS4_6LayoutINS5_IJiNS5_IJNSA_ILi2EEEiEEEiEEENS5_IJlNS5_IJSB_SJ_EEElEEEEENSI_INS5_IJNS5_IJNS5_IJNSA_ILi8EEESJ_SP_EEEiEEENS5_IJNS5_IJNSA_ILi16EEESJ_NSA_ILi4EEEEEEiEEEiEEENS5_IJNS5_IJNS5_IJSE_SS_NSA_ILi2048EEEEEENSA_ILi16384EEEEEENS5_IJNS5_IJSB_NSA_ILi1024EEENSA_ILi32EEEEEElEEElEEEEEEEESH_NS5_IJlSB_lEEENS4_8TiledMMAINS4_8MMA_AtomIJNS4_27SM100_MMA_F16BF16_SS_SPARSEISH_SH_fLi128ELi64ELNS4_4UMMA5MajorE0ELS1D_0ELNS1C_7ScaleInE0ELS1E_0EEEEEENSI_ISC_NS5_IJNSA_ILi0EEES1H_S1H_EEEEENS5_IJNS4_10UnderscoreES1K_S1K_EEEEENS4_13SM90_TMA_LOADENS4_14ComposedLayoutINS4_7SwizzleILi2ELi4ELi3EEENS4_25smem_sparse_ptr_flag_bitsILi2ELi16EEENSI_INS5_IJNS5_IJSB_SP_EEENS5_IJSJ_S12_EEEEEENS5_IJNS5_IJS1H_SF_EEESM_EEEEEEEvNS4_8identityES1N_NS1O_INS1P_ILi3ELi4ELi3EEENS4_18smem_ptr_flag_bitsILi16EEENSI_INS5_IJSP_SF_EEENS5_IJSF_SB_EEEEEEEvS20_EENS_8epilogue10collective18CollectiveEpilogueINS29_23Sm100TmaWarpSpecializedILi4ELi2ELi16ELb1ELb0EEEJSG_NS5_IJNSI_ISE_SB_EENSI_ISS_SB_EEEEEfNS5_IJSB_llEEEfS2H_NS29_6fusion15FusionCallbacksIS2D_NS2I_17LinearCombinationIffffLNS_15FloatRoundStyleE2EEESG_S2G_JEEENS4_5SM1004TMEM4LOAD26SM100_TMEM_LOAD_32dp32b16xES1N_NS1O_INS1P_ILi2ELi5ELi2EEENS22_ILi32EEENSI_INS5_IJS12_ST_EEENS5_IJSB_S12_EEEEEEENS4_39AutoVectorizingCopyWithAssumedAlignmentILi128EEENS4_14SM90_TMA_STOREES2X_S2Z_S2Z_EEEvvEEEEvNT_6ParamsE --------------------------
	.section	.nv.constant0._ZN7cutlass13device_kernelINS_4gemm6kernel13GemmUniversalIN4cute5tupleIJiiiiEEENS1_10collective13CollectiveMmaINS1_41MainloopSm100TmaUmmaWarpSpecializedSparseILi10ELi2ELi2ENS5_IJNS4_1CILi1EEESB_SB_EEEEENS5_IJNSA_ILi128EEENSA_ILi64EEESF_EEENS_10bfloat16_tENS5_IJNS4_6LayoutINS5_IJiNS5_IJNSA_ILi2EEEiEEEiEEENS5_IJlNS5_IJSB_SJ_EEElEEEEENSI_INS5_IJNS5_IJNS5_IJNSA_ILi8EEESJ_SP_EEEiEEENS5_IJNS5_IJNSA_ILi16EEESJ_NSA_ILi4EEEEEEiEEEiEEENS5_IJNS5_IJNS5_IJSE_SS_NSA_ILi2048EEEEEENSA_ILi16384EEEEEENS5_IJNS5_IJSB_NSA_ILi1024EEENSA_ILi32EEEEEElEEElEEEEEEEESH_NS5_IJlSB_lEEENS4_8TiledMMAINS4_8MMA_AtomIJNS4_27SM100_MMA_F16BF16_SS_SPARSEISH_SH_fLi128ELi64ELNS4_4UMMA5MajorE0ELS1D_0ELNS1C_7ScaleInE0ELS1E_0EEEEEENSI_ISC_NS5_IJNSA_ILi0EEES1H_S1H_EEEEENS5_IJNS4_10UnderscoreES1K_S1K_EEEEENS4_13SM90_TMA_LOADENS4_14ComposedLayoutINS4_7SwizzleILi2ELi4ELi3EEENS4_25smem_sparse_ptr_flag_bitsILi2ELi16EEENSI_INS5_IJNS5_IJSB_SP_EEENS5_IJSJ_S12_EEEEEENS5_IJNS5_IJS1H_SF_EEESM_EEEEEEEvNS4_8identityES1N_NS1O_INS1P_ILi3ELi4ELi3EEENS4_18smem_ptr_flag_bitsILi16EEENSI_INS5_IJSP_SF_EEENS5_IJSF_SB_EEEEEEEvS20_EENS_8epilogue10collective18CollectiveEpilogueINS29_23Sm100TmaWarpSpecializedILi4ELi2ELi16ELb1ELb0EEEJSG_NS5_IJNSI_ISE_SB_EENSI_ISS_SB_EEEEEfNS5_IJSB_llEEEfS2H_NS29_6fusion15FusionCallbacksIS2D_NS2I_17LinearCombinationIffffLNS_15FloatRoundStyleE2EEESG_S2G_JEEENS4_5SM1004TMEM4LOAD26SM100_TMEM_LOAD_32dp32b16xES1N_NS1O_INS1P_ILi2ELi5ELi2EEENS22_ILi32EEENSI_INS5_IJS12_ST_EEENS5_IJSB_S12_EEEEEEENS4_39AutoVectorizingCopyWithAssumedAlignmentILi128EEENS4_14SM90_TMA_STOREES2X_S2Z_S2Z_EEEvvEEEEvNT_6ParamsE,"a",@progbits
	.sectionflags	@""
	.align	4
.nv.constant0._ZN7cutlass13device_kernelINS_4gemm6kernel13GemmUniversalIN4cute5tupleIJiiiiEEENS1_10collective13CollectiveMmaINS1_41MainloopSm100TmaUmmaWarpSpecializedSparseILi10ELi2ELi2ENS5_IJNS4_1CILi1EEESB_SB_EEEEENS5_IJNSA_ILi128EEENSA_ILi64EEESF_EEENS_10bfloat16_tENS5_IJNS4_6LayoutINS5_IJiNS5_IJNSA_ILi2EEEiEEEiEEENS5_IJlNS5_IJSB_SJ_EEElEEEEENSI_INS5_IJNS5_IJNS5_IJNSA_ILi8EEESJ_SP_EEEiEEENS5_IJNS5_IJNSA_ILi16EEESJ_NSA_ILi4EEEEEEiEEEiEEENS5_IJNS5_IJNS5_IJSE_SS_NSA_ILi2048EEEEEENSA_ILi16384EEEEEENS5_IJNS5_IJSB_NSA_ILi1024EEENSA_ILi32EEEEEElEEElEEEEEEEESH_NS5_IJlSB_lEEENS4_8TiledMMAINS4_8MMA_AtomIJNS4_27SM100_MMA_F16BF16_SS_SPARSEISH_SH_fLi128ELi64ELNS4_4UMMA5MajorE0ELS1D_0ELNS1C_7ScaleInE0ELS1E_0EEEEEENSI_ISC_NS5_IJNSA_ILi0EEES1H_S1H_EEEEENS5_IJNS4_10UnderscoreES1K_S1K_EEEEENS4_13SM90_TMA_LOADENS4_14ComposedLayoutINS4_7SwizzleILi2ELi4ELi3EEENS4_25smem_sparse_ptr_flag_bitsILi2ELi16EEENSI_INS5_IJNS5_IJSB_SP_EEENS5_IJSJ_S12_EEEEEENS5_IJNS5_IJS1H_SF_EEESM_EEEEEEEvNS4_8identityES1N_NS1O_INS1P_ILi3ELi4ELi3EEENS4_18smem_ptr_flag_bitsILi16EEENSI_INS5_IJSP_SF_EEENS5_IJSF_SB_EEEEEEEvS20_EENS_8epilogue10collective18CollectiveEpilogueINS29_23Sm100TmaWarpSpecializedILi4ELi2ELi16ELb1ELb0EEEJSG_NS5_IJNSI_ISE_SB_EENSI_ISS_SB_EEEEEfNS5_IJSB_llEEEfS2H_NS29_6fusion15FusionCallbacksIS2D_NS2I_17LinearCombinationIffffLNS_15FloatRoundStyleE2EEESG_S2G_JEEENS4_5SM1004TMEM4LOAD26SM100_TMEM_LOAD_32dp32b16xES1N_NS1O_INS1P_ILi2ELi5ELi2EEENS22_ILi32EEENSI_INS5_IJS12_ST_EEENS5_IJSB_S12_EEEEEEENS4_39AutoVectorizingCopyWithAssumedAlignmentILi128EEENS4_14SM90_TMA_STOREES2X_S2Z_S2Z_EEEvvEEEEvNT_6ParamsE:
	.zero		3456


//--------------------- SYMBOLS --------------------------

	.type		.nv.reservedSmem.offset0,@object
	.size		.nv.reservedSmem.offset0,0x4
	.type		.nv.reservedSmem.cap,@object
	.size		.nv.reservedSmem.cap,0x4
	.type		__assertfail,@function
